//
// Generated by NVIDIA NVVM Compiler
//
// Compiler Build ID: CL-36424714
// Cuda compilation tools, release 13.0, V13.0.88
// Based on NVVM 20.0.0
//

.version 9.0
.target sm_100
.address_size 64

	// .globl	_Z31layer_norm_4d_kernel_vectorizedPKfS0_S0_Pfmmmmf
// _ZZ31layer_norm_4d_kernel_vectorizedPKfS0_S0_PfmmmmfE4mean has been demoted
// _ZZ31layer_norm_4d_kernel_vectorizedPKfS0_S0_PfmmmmfE8variance has been demoted
.extern .shared .align 16 .b8 shared_mem[];

.visible .entry _Z31layer_norm_4d_kernel_vectorizedPKfS0_S0_Pfmmmmf(
	.param .u64 .ptr .align 1 _Z31layer_norm_4d_kernel_vectorizedPKfS0_S0_Pfmmmmf_param_0,
	.param .u64 .ptr .align 1 _Z31layer_norm_4d_kernel_vectorizedPKfS0_S0_Pfmmmmf_param_1,
	.param .u64 .ptr .align 1 _Z31layer_norm_4d_kernel_vectorizedPKfS0_S0_Pfmmmmf_param_2,
	.param .u64 .ptr .align 1 _Z31layer_norm_4d_kernel_vectorizedPKfS0_S0_Pfmmmmf_param_3,
	.param .u64 _Z31layer_norm_4d_kernel_vectorizedPKfS0_S0_Pfmmmmf_param_4,
	.param .u64 _Z31layer_norm_4d_kernel_vectorizedPKfS0_S0_Pfmmmmf_param_5,
	.param .u64 _Z31layer_norm_4d_kernel_vectorizedPKfS0_S0_Pfmmmmf_param_6,
	.param .u64 _Z31layer_norm_4d_kernel_vectorizedPKfS0_S0_Pfmmmmf_param_7,
	.param .f32 _Z31layer_norm_4d_kernel_vectorizedPKfS0_S0_Pfmmmmf_param_8
)
{
	.reg .pred 	%p<26>;
	.reg .b32 	%r<41>;
	.reg .b32 	%f<250>;
	.reg .b64 	%rd<160>;
	// demoted variable
	.shared .align 4 .f32 _ZZ31layer_norm_4d_kernel_vectorizedPKfS0_S0_PfmmmmfE4mean;
	// demoted variable
	.shared .align 4 .f32 _ZZ31layer_norm_4d_kernel_vectorizedPKfS0_S0_PfmmmmfE8variance;
	ld.param.u64 	%rd62, [_Z31layer_norm_4d_kernel_vectorizedPKfS0_S0_Pfmmmmf_param_0];
	ld.param.u64 	%rd69, [_Z31layer_norm_4d_kernel_vectorizedPKfS0_S0_Pfmmmmf_param_4];
	ld.param.u64 	%rd66, [_Z31layer_norm_4d_kernel_vectorizedPKfS0_S0_Pfmmmmf_param_5];
	ld.param.u64 	%rd67, [_Z31layer_norm_4d_kernel_vectorizedPKfS0_S0_Pfmmmmf_param_6];
	ld.param.u64 	%rd68, [_Z31layer_norm_4d_kernel_vectorizedPKfS0_S0_Pfmmmmf_param_7];
	ld.param.f32 	%f16, [_Z31layer_norm_4d_kernel_vectorizedPKfS0_S0_Pfmmmmf_param_8];
	mov.u32 	%r9, %ctaid.x;
	cvt.u64.u32 	%rd1, %r9;
	setp.le.u64 	%p1, %rd69, %rd1;
	@%p1 bra 	$L__BB0_37;
	mov.u32 	%r10, %tid.x;
	mov.u32 	%r1, %ntid.x;
	mul.lo.s64 	%rd70, %rd67, %rd66;
	mul.lo.s64 	%rd2, %rd70, %rd68;
	shr.u64 	%rd3, %rd2, 2;
	cvt.u64.u32 	%rd157, %r10;
	setp.le.u64 	%p2, %rd3, %rd157;
	mov.f32 	%f248, 0f00000000;
	mov.f32 	%f249, %f248;
	@%p2 bra 	$L__BB0_11;
	cvt.u64.u32 	%rd5, %r1;
	add.s64 	%rd71, %rd157, %rd5;
	max.u64 	%rd72, %rd3, %rd71;
	setp.lt.u64 	%p3, %rd71, %rd3;
	selp.u64 	%rd6, 1, 0, %p3;
	add.s64 	%rd73, %rd71, %rd6;
	sub.s64 	%rd7, %rd72, %rd73;
	and.b64  	%rd74, %rd7, -4294967296;
	setp.ne.s64 	%p4, %rd74, 0;
	@%p4 bra 	$L__BB0_4;
	cvt.u32.u64 	%r11, %rd5;
	cvt.u32.u64 	%r12, %rd7;
	div.u32 	%r13, %r12, %r11;
	cvt.u64.u32 	%rd146, %r13;
	bra.uni 	$L__BB0_5;
$L__BB0_4:
	div.u64 	%rd146, %rd7, %rd5;
$L__BB0_5:
	add.s64 	%rd11, %rd146, %rd6;
	and.b64  	%rd75, %rd11, 3;
	setp.eq.s64 	%p5, %rd75, 3;
	mov.f32 	%f249, 0f00000000;
	mov.u64 	%rd150, %rd157;
	mov.f32 	%f248, %f249;
	@%p5 bra 	$L__BB0_8;
	mul.lo.s64 	%rd76, %rd68, %rd67;
	mul.lo.s64 	%rd77, %rd76, %rd66;
	mul.lo.s64 	%rd78, %rd77, %rd1;
	shl.b64 	%rd79, %rd78, 2;
	shl.b64 	%rd80, %rd157, 4;
	add.s64 	%rd81, %rd79, %rd80;
	add.s64 	%rd148, %rd62, %rd81;
	shl.b64 	%rd13, %rd5, 4;
	add.s64 	%rd82, %rd11, 1;
	and.b64  	%rd147, %rd82, 3;
	mov.f32 	%f249, 0f00000000;
	mov.u64 	%rd150, %rd157;
$L__BB0_7:
	.pragma "nounroll";
	// begin inline asm
	ld.global.nc.v4.f32 {%f21,%f22,%f23,%f24}, [%rd148];
	// end inline asm
	add.f32 	%f25, %f21, %f22;
	add.f32 	%f26, %f23, %f25;
	add.f32 	%f27, %f24, %f26;
	add.f32 	%f248, %f248, %f27;
	mul.f32 	%f28, %f22, %f22;
	fma.rn.f32 	%f29, %f21, %f21, %f28;
	fma.rn.f32 	%f30, %f23, %f23, %f29;
	fma.rn.f32 	%f31, %f24, %f24, %f30;
	add.f32 	%f249, %f249, %f31;
	add.s64 	%rd150, %rd150, %rd5;
	add.s64 	%rd148, %rd148, %rd13;
	add.s64 	%rd147, %rd147, -1;
	setp.ne.s64 	%p6, %rd147, 0;
	@%p6 bra 	$L__BB0_7;
$L__BB0_8:
	setp.lt.u64 	%p7, %rd11, 3;
	@%p7 bra 	$L__BB0_11;
	shl.b64 	%rd22, %rd5, 2;
	shl.b64 	%rd23, %rd5, 4;
	mul.lo.s64 	%rd84, %rd68, %rd67;
	mul.lo.s64 	%rd85, %rd84, %rd66;
	mul.lo.s64 	%rd86, %rd85, %rd1;
	shl.b64 	%rd87, %rd86, 2;
	shl.b64 	%rd88, %rd150, 4;
	add.s64 	%rd89, %rd87, %rd88;
	add.s64 	%rd151, %rd62, %rd89;
	shl.b64 	%rd25, %rd5, 6;
	shl.b64 	%rd26, %rd5, 5;
	mul.lo.s64 	%rd27, %rd5, 48;
$L__BB0_10:
	.pragma "nounroll";
	// begin inline asm
	ld.global.nc.v4.f32 {%f32,%f33,%f34,%f35}, [%rd151];
	// end inline asm
	add.f32 	%f48, %f32, %f33;
	add.f32 	%f49, %f34, %f48;
	add.f32 	%f50, %f35, %f49;
	add.f32 	%f51, %f248, %f50;
	mul.f32 	%f52, %f33, %f33;
	fma.rn.f32 	%f53, %f32, %f32, %f52;
	fma.rn.f32 	%f54, %f34, %f34, %f53;
	fma.rn.f32 	%f55, %f35, %f35, %f54;
	add.f32 	%f56, %f249, %f55;
	add.s64 	%rd91, %rd151, %rd23;
	// begin inline asm
	ld.global.nc.v4.f32 {%f36,%f37,%f38,%f39}, [%rd91];
	// end inline asm
	add.f32 	%f57, %f36, %f37;
	add.f32 	%f58, %f38, %f57;
	add.f32 	%f59, %f39, %f58;
	add.f32 	%f60, %f51, %f59;
	mul.f32 	%f61, %f37, %f37;
	fma.rn.f32 	%f62, %f36, %f36, %f61;
	fma.rn.f32 	%f63, %f38, %f38, %f62;
	fma.rn.f32 	%f64, %f39, %f39, %f63;
	add.f32 	%f65, %f56, %f64;
	add.s64 	%rd92, %rd151, %rd26;
	// begin inline asm
	ld.global.nc.v4.f32 {%f40,%f41,%f42,%f43}, [%rd92];
	// end inline asm
	add.f32 	%f66, %f40, %f41;
	add.f32 	%f67, %f42, %f66;
	add.f32 	%f68, %f43, %f67;
	add.f32 	%f69, %f60, %f68;
	mul.f32 	%f70, %f41, %f41;
	fma.rn.f32 	%f71, %f40, %f40, %f70;
	fma.rn.f32 	%f72, %f42, %f42, %f71;
	fma.rn.f32 	%f73, %f43, %f43, %f72;
	add.f32 	%f74, %f65, %f73;
	add.s64 	%rd93, %rd151, %rd27;
	// begin inline asm
	ld.global.nc.v4.f32 {%f44,%f45,%f46,%f47}, [%rd93];
	// end inline asm
	add.f32 	%f75, %f44, %f45;
	add.f32 	%f76, %f46, %f75;
	add.f32 	%f77, %f47, %f76;
	add.f32 	%f248, %f69, %f77;
	mul.f32 	%f78, %f45, %f45;
	fma.rn.f32 	%f79, %f44, %f44, %f78;
	fma.rn.f32 	%f80, %f46, %f46, %f79;
	fma.rn.f32 	%f81, %f47, %f47, %f80;
	add.f32 	%f249, %f74, %f81;
	add.s64 	%rd150, %rd150, %rd22;
	add.s64 	%rd151, %rd151, %rd25;
	setp.lt.u64 	%p8, %rd150, %rd3;
	@%p8 bra 	$L__BB0_10;
$L__BB0_11:
	shl.b32 	%r14, %r1, 2;
	mov.u32 	%r15, shared_mem;
	add.s32 	%r2, %r15, %r14;
	cvt.u32.u64 	%r16, %rd157;
	shl.b32 	%r17, %r16, 2;
	add.s32 	%r3, %r15, %r17;
	st.shared.f32 	[%r3], %f248;
	add.s32 	%r4, %r2, %r17;
	st.shared.f32 	[%r4], %f249;
	bar.sync 	0;
	setp.lt.u32 	%p9, %r1, 2;
	@%p9 bra 	$L__BB0_25;
	mov.u32 	%r40, %r1;
$L__BB0_13:
	.pragma "nounroll";
	shr.u32 	%r6, %r40, 1;
	setp.ge.u32 	%p10, %r16, %r6;
	@%p10 bra 	$L__BB0_15;
	shl.b32 	%r19, %r6, 2;
	add.s32 	%r20, %r3, %r19;
	ld.shared.f32 	%f82, [%r20];
	ld.shared.f32 	%f83, [%r3];
	add.f32 	%f84, %f82, %f83;
	st.shared.f32 	[%r3], %f84;
	add.s32 	%r21, %r4, %r19;
	ld.shared.f32 	%f85, [%r21];
	ld.shared.f32 	%f86, [%r4];
	add.f32 	%f87, %f85, %f86;
	st.shared.f32 	[%r4], %f87;
$L__BB0_15:
	bar.sync 	0;
	setp.lt.u32 	%p11, %r40, 4;
	@%p11 bra 	$L__BB0_25;
	shr.u32 	%r23, %r40, 2;
	setp.ge.u32 	%p12, %r16, %r23;
	@%p12 bra 	$L__BB0_18;
	and.b32  	%r24, %r40, 2044;
	add.s32 	%r25, %r3, %r24;
	ld.shared.f32 	%f88, [%r25];
	ld.shared.f32 	%f89, [%r3];
	add.f32 	%f90, %f88, %f89;
	st.shared.f32 	[%r3], %f90;
	add.s32 	%r26, %r4, %r24;
	ld.shared.f32 	%f91, [%r26];
	ld.shared.f32 	%f92, [%r4];
	add.f32 	%f93, %f91, %f92;
	st.shared.f32 	[%r4], %f93;
$L__BB0_18:
	bar.sync 	0;
	setp.lt.u32 	%p13, %r40, 8;
	@%p13 bra 	$L__BB0_25;
	shr.u32 	%r7, %r40, 3;
	setp.ge.u32 	%p14, %r16, %r7;
	@%p14 bra 	$L__BB0_21;
	shl.b32 	%r28, %r7, 2;
	add.s32 	%r29, %r3, %r28;
	ld.shared.f32 	%f94, [%r29];
	ld.shared.f32 	%f95, [%r3];
	add.f32 	%f96, %f94, %f95;
	st.shared.f32 	[%r3], %f96;
	add.s32 	%r30, %r4, %r28;
	ld.shared.f32 	%f97, [%r30];
	ld.shared.f32 	%f98, [%r4];
	add.f32 	%f99, %f97, %f98;
	st.shared.f32 	[%r4], %f99;
$L__BB0_21:
	bar.sync 	0;
	setp.lt.u32 	%p15, %r40, 16;
	@%p15 bra 	$L__BB0_25;
	shr.u32 	%r8, %r40, 4;
	setp.ge.u32 	%p16, %r16, %r8;
	@%p16 bra 	$L__BB0_24;
	shl.b32 	%r32, %r8, 2;
	add.s32 	%r33, %r3, %r32;
	ld.shared.f32 	%f100, [%r33];
	ld.shared.f32 	%f101, [%r3];
	add.f32 	%f102, %f100, %f101;
	st.shared.f32 	[%r3], %f102;
	add.s32 	%r34, %r4, %r32;
	ld.shared.f32 	%f103, [%r34];
	ld.shared.f32 	%f104, [%r4];
	add.f32 	%f105, %f103, %f104;
	st.shared.f32 	[%r4], %f105;
$L__BB0_24:
	bar.sync 	0;
	setp.gt.u32 	%p17, %r40, 31;
	mov.u32 	%r40, %r8;
	@%p17 bra 	$L__BB0_13;
$L__BB0_25:
	setp.ne.s32 	%p18, %r16, 0;
	@%p18 bra 	$L__BB0_27;
	ld.shared.f32 	%f106, [shared_mem];
	cvt.rn.f32.u64 	%f107, %rd2;
	div.rn.f32 	%f108, %f106, %f107;
	st.shared.f32 	[_ZZ31layer_norm_4d_kernel_vectorizedPKfS0_S0_PfmmmmfE4mean], %f108;
	ld.shared.f32 	%f109, [%r2];
	div.rn.f32 	%f110, %f109, %f107;
	mul.f32 	%f111, %f108, %f108;
	sub.f32 	%f112, %f110, %f111;
	st.shared.f32 	[_ZZ31layer_norm_4d_kernel_vectorizedPKfS0_S0_PfmmmmfE8variance], %f112;
$L__BB0_27:
	setp.le.u64 	%p19, %rd3, %rd157;
	bar.sync 	0;
	ld.shared.f32 	%f113, [_ZZ31layer_norm_4d_kernel_vectorizedPKfS0_S0_PfmmmmfE8variance];
	add.f32 	%f114, %f16, %f113;
	sqrt.rn.f32 	%f15, %f114;
	@%p19 bra 	$L__BB0_37;
	cvt.u64.u32 	%rd32, %r1;
	add.s64 	%rd94, %rd157, %rd32;
	max.u64 	%rd95, %rd3, %rd94;
	setp.lt.u64 	%p20, %rd94, %rd3;
	selp.u64 	%rd33, 1, 0, %p20;
	add.s64 	%rd96, %rd94, %rd33;
	sub.s64 	%rd34, %rd95, %rd96;
	and.b64  	%rd97, %rd34, -4294967296;
	setp.ne.s64 	%p21, %rd97, 0;
	@%p21 bra 	$L__BB0_30;
	cvt.u32.u64 	%r36, %rd32;
	cvt.u32.u64 	%r37, %rd34;
	div.u32 	%r38, %r37, %r36;
	cvt.u64.u32 	%rd153, %r38;
	bra.uni 	$L__BB0_31;
$L__BB0_30:
	div.u64 	%rd153, %rd34, %rd32;
$L__BB0_31:
	ld.param.u64 	%rd144, [_Z31layer_norm_4d_kernel_vectorizedPKfS0_S0_Pfmmmmf_param_3];
	mul.lo.s64 	%rd98, %rd2, %rd1;
	shl.b64 	%rd99, %rd98, 2;
	add.s64 	%rd38, %rd62, %rd99;
	cvta.to.global.u64 	%rd100, %rd144;
	add.s64 	%rd39, %rd100, %rd99;
	add.s64 	%rd40, %rd153, %rd33;
	and.b64  	%rd101, %rd40, 3;
	setp.eq.s64 	%p22, %rd101, 3;
	@%p22 bra 	$L__BB0_34;
	shl.b64 	%rd155, %rd157, 4;
	add.s64 	%rd102, %rd40, 1;
	and.b64  	%rd154, %rd102, 3;
$L__BB0_33:
	.pragma "nounroll";
	ld.param.u64 	%rd141, [_Z31layer_norm_4d_kernel_vectorizedPKfS0_S0_Pfmmmmf_param_2];
	ld.param.u64 	%rd139, [_Z31layer_norm_4d_kernel_vectorizedPKfS0_S0_Pfmmmmf_param_1];
	add.s64 	%rd103, %rd38, %rd155;
	// begin inline asm
	ld.global.nc.v4.f32 {%f115,%f116,%f117,%f118}, [%rd103];
	// end inline asm
	add.s64 	%rd104, %rd139, %rd155;
	// begin inline asm
	ld.global.nc.v4.f32 {%f119,%f120,%f121,%f122}, [%rd104];
	// end inline asm
	add.s64 	%rd105, %rd141, %rd155;
	// begin inline asm
	ld.global.nc.v4.f32 {%f123,%f124,%f125,%f126}, [%rd105];
	// end inline asm
	ld.shared.f32 	%f127, [_ZZ31layer_norm_4d_kernel_vectorizedPKfS0_S0_PfmmmmfE4mean];
	sub.f32 	%f128, %f115, %f127;
	div.rn.f32 	%f129, %f128, %f15;
	fma.rn.f32 	%f130, %f119, %f129, %f123;
	sub.f32 	%f131, %f116, %f127;
	div.rn.f32 	%f132, %f131, %f15;
	fma.rn.f32 	%f133, %f120, %f132, %f124;
	sub.f32 	%f134, %f117, %f127;
	div.rn.f32 	%f135, %f134, %f15;
	fma.rn.f32 	%f136, %f121, %f135, %f125;
	sub.f32 	%f137, %f118, %f127;
	div.rn.f32 	%f138, %f137, %f15;
	fma.rn.f32 	%f139, %f122, %f138, %f126;
	add.s64 	%rd106, %rd39, %rd155;
	st.global.v4.f32 	[%rd106], {%f130, %f133, %f136, %f139};
	add.s64 	%rd157, %rd157, %rd32;
	shl.b64 	%rd107, %rd32, 4;
	add.s64 	%rd155, %rd155, %rd107;
	add.s64 	%rd154, %rd154, -1;
	setp.ne.s64 	%p23, %rd154, 0;
	@%p23 bra 	$L__BB0_33;
$L__BB0_34:
	setp.lt.u64 	%p24, %rd40, 3;
	@%p24 bra 	$L__BB0_37;
	ld.param.u64 	%rd145, [_Z31layer_norm_4d_kernel_vectorizedPKfS0_S0_Pfmmmmf_param_3];
	ld.param.u64 	%rd142, [_Z31layer_norm_4d_kernel_vectorizedPKfS0_S0_Pfmmmmf_param_2];
	mul.lo.s64 	%rd108, %rd68, %rd67;
	mul.lo.s64 	%rd109, %rd108, %rd66;
	mul.lo.s64 	%rd110, %rd109, %rd1;
	shl.b64 	%rd111, %rd110, 2;
	shl.b64 	%rd112, %rd32, 4;
	add.s64 	%rd113, %rd111, %rd112;
	cvta.to.global.u64 	%rd114, %rd145;
	add.s64 	%rd50, %rd114, %rd113;
	shl.b64 	%rd158, %rd157, 4;
	shl.b64 	%rd115, %rd32, 5;
	add.s64 	%rd116, %rd111, %rd115;
	add.s64 	%rd52, %rd114, %rd116;
	mad.lo.s64 	%rd117, %rd32, 48, %rd111;
	add.s64 	%rd53, %rd114, %rd117;
	add.s64 	%rd54, %rd142, %rd112;
	add.s64 	%rd55, %rd62, %rd113;
	add.s64 	%rd56, %rd62, %rd116;
	add.s64 	%rd57, %rd62, %rd117;
	mov.u32 	%r39, %ntid.x;
$L__BB0_36:
	.pragma "nounroll";
	ld.param.u64 	%rd143, [_Z31layer_norm_4d_kernel_vectorizedPKfS0_S0_Pfmmmmf_param_2];
	ld.param.u64 	%rd140, [_Z31layer_norm_4d_kernel_vectorizedPKfS0_S0_Pfmmmmf_param_1];
	add.s64 	%rd118, %rd38, %rd158;
	// begin inline asm
	ld.global.nc.v4.f32 {%f140,%f141,%f142,%f143}, [%rd118];
	// end inline asm
	add.s64 	%rd119, %rd140, %rd158;
	// begin inline asm
	ld.global.nc.v4.f32 {%f144,%f145,%f146,%f147}, [%rd119];
	// end inline asm
	add.s64 	%rd120, %rd143, %rd158;
	// begin inline asm
	ld.global.nc.v4.f32 {%f148,%f149,%f150,%f151}, [%rd120];
	// end inline asm
	ld.shared.f32 	%f188, [_ZZ31layer_norm_4d_kernel_vectorizedPKfS0_S0_PfmmmmfE4mean];
	sub.f32 	%f189, %f140, %f188;
	div.rn.f32 	%f190, %f189, %f15;
	fma.rn.f32 	%f191, %f144, %f190, %f148;
	sub.f32 	%f192, %f141, %f188;
	div.rn.f32 	%f193, %f192, %f15;
	fma.rn.f32 	%f194, %f145, %f193, %f149;
	sub.f32 	%f195, %f142, %f188;
	div.rn.f32 	%f196, %f195, %f15;
	fma.rn.f32 	%f197, %f146, %f196, %f150;
	sub.f32 	%f198, %f143, %f188;
	div.rn.f32 	%f199, %f198, %f15;
	fma.rn.f32 	%f200, %f147, %f199, %f151;
	add.s64 	%rd130, %rd39, %rd158;
	st.global.v4.f32 	[%rd130], {%f191, %f194, %f197, %f200};
	add.s64 	%rd121, %rd55, %rd158;
	// begin inline asm
	ld.global.nc.v4.f32 {%f152,%f153,%f154,%f155}, [%rd121];
	// end inline asm
	mul.wide.u32 	%rd131, %r39, 16;
	add.s64 	%rd122, %rd119, %rd131;
	// begin inline asm
	ld.global.nc.v4.f32 {%f156,%f157,%f158,%f159}, [%rd122];
	// end inline asm
	add.s64 	%rd123, %rd54, %rd158;
	// begin inline asm
	ld.global.nc.v4.f32 {%f160,%f161,%f162,%f163}, [%rd123];
	// end inline asm
	ld.shared.f32 	%f201, [_ZZ31layer_norm_4d_kernel_vectorizedPKfS0_S0_PfmmmmfE4mean];
	sub.f32 	%f202, %f152, %f201;
	div.rn.f32 	%f203, %f202, %f15;
	fma.rn.f32 	%f204, %f156, %f203, %f160;
	sub.f32 	%f205, %f153, %f201;
	div.rn.f32 	%f206, %f205, %f15;
	fma.rn.f32 	%f207, %f157, %f206, %f161;
	sub.f32 	%f208, %f154, %f201;
	div.rn.f32 	%f209, %f208, %f15;
	fma.rn.f32 	%f210, %f158, %f209, %f162;
	sub.f32 	%f211, %f155, %f201;
	div.rn.f32 	%f212, %f211, %f15;
	fma.rn.f32 	%f213, %f159, %f212, %f163;
	add.s64 	%rd132, %rd50, %rd158;
	st.global.v4.f32 	[%rd132], {%f204, %f207, %f210, %f213};
	add.s64 	%rd124, %rd56, %rd158;
	// begin inline asm
	ld.global.nc.v4.f32 {%f164,%f165,%f166,%f167}, [%rd124];
	// end inline asm
	mul.wide.u32 	%rd133, %r39, 32;
	add.s64 	%rd125, %rd119, %rd133;
	// begin inline asm
	ld.global.nc.v4.f32 {%f168,%f169,%f170,%f171}, [%rd125];
	// end inline asm
	add.s64 	%rd126, %rd120, %rd133;
	// begin inline asm
	ld.global.nc.v4.f32 {%f172,%f173,%f174,%f175}, [%rd126];
	// end inline asm
	ld.shared.f32 	%f214, [_ZZ31layer_norm_4d_kernel_vectorizedPKfS0_S0_PfmmmmfE4mean];
	sub.f32 	%f215, %f164, %f214;
	div.rn.f32 	%f216, %f215, %f15;
	fma.rn.f32 	%f217, %f168, %f216, %f172;
	sub.f32 	%f218, %f165, %f214;
	div.rn.f32 	%f219, %f218, %f15;
	fma.rn.f32 	%f220, %f169, %f219, %f173;
	sub.f32 	%f221, %f166, %f214;
	div.rn.f32 	%f222, %f221, %f15;
	fma.rn.f32 	%f223, %f170, %f222, %f174;
	sub.f32 	%f224, %f167, %f214;
	div.rn.f32 	%f225, %f224, %f15;
	fma.rn.f32 	%f226, %f171, %f225, %f175;
	add.s64 	%rd134, %rd52, %rd158;
	st.global.v4.f32 	[%rd134], {%f217, %f220, %f223, %f226};
	add.s64 	%rd127, %rd57, %rd158;
	// begin inline asm
	ld.global.nc.v4.f32 {%f176,%f177,%f178,%f179}, [%rd127];
	// end inline asm
	mul.wide.u32 	%rd135, %r39, 48;
	add.s64 	%rd128, %rd119, %rd135;
	// begin inline asm
	ld.global.nc.v4.f32 {%f180,%f181,%f182,%f183}, [%rd128];
	// end inline asm
	add.s64 	%rd129, %rd120, %rd135;
	// begin inline asm
	ld.global.nc.v4.f32 {%f184,%f185,%f186,%f187}, [%rd129];
	// end inline asm
	ld.shared.f32 	%f227, [_ZZ31layer_norm_4d_kernel_vectorizedPKfS0_S0_PfmmmmfE4mean];
	sub.f32 	%f228, %f176, %f227;
	div.rn.f32 	%f229, %f228, %f15;
	fma.rn.f32 	%f230, %f180, %f229, %f184;
	sub.f32 	%f231, %f177, %f227;
	div.rn.f32 	%f232, %f231, %f15;
	fma.rn.f32 	%f233, %f181, %f232, %f185;
	sub.f32 	%f234, %f178, %f227;
	div.rn.f32 	%f235, %f234, %f15;
	fma.rn.f32 	%f236, %f182, %f235, %f186;
	sub.f32 	%f237, %f179, %f227;
	div.rn.f32 	%f238, %f237, %f15;
	fma.rn.f32 	%f239, %f183, %f238, %f187;
	add.s64 	%rd136, %rd53, %rd158;
	st.global.v4.f32 	[%rd136], {%f230, %f233, %f236, %f239};
	mul.wide.u32 	%rd137, %r39, 4;
	add.s64 	%rd157, %rd157, %rd137;
	mul.wide.u32 	%rd138, %r39, 64;
	add.s64 	%rd158, %rd158, %rd138;
	setp.lt.u64 	%p25, %rd157, %rd3;
	@%p25 bra 	$L__BB0_36;
$L__BB0_37:
	ret;

}


// ===== COMPILED SASS (sm_100) =====

	.target	sm_100

	.elftype	@"ET_EXEC"


//--------------------- .note.nv.tkinfo           --------------------------
	.section	.note.nv.tkinfo,"",@"SHT_NOTE"
	.sectionflags	@"SHF_NOTE_NV_TKINFO"
	.tkinfo
        /*0018*/ 	.word	0x00000002
        /*0030*/ 	.string	""
        /*0030*/ 	.string	"ptxas"
        /*0030*/ 	.string	"Cuda compilation tools, release 13.0, V13.0.88"
        /*0030*/ 	.string	"Build cuda_13.0.r13.0/compiler.36424714_0"
        /*0030*/ 	.string	"-arch sm_100 -m 64 "



//--------------------- .note.nv.cuinfo           --------------------------
	.section	.note.nv.cuinfo,"",@"SHT_NOTE"
	.sectionflags	@"SHF_NOTE_NV_CUINFO"
        /*0018*/ 	.short	0x0002
        /*001a*/ 	.short	0x0064
        /*001c*/ 	.short	0x0082
	.zero		2


//--------------------- .nv.info                  --------------------------
	.section	.nv.info,"",@"SHT_CUDA_INFO"
	.align	4


	//----- nvinfo : EIATTR_REGCOUNT
	.align		4
        /*0000*/ 	.byte	0x04, 0x2f
        /*0002*/ 	.short	(.L_1 - .L_0)
	.align		4
.L_0:
        /*0004*/ 	.word	index@(_Z31layer_norm_4d_kernel_vectorizedPKfS0_S0_Pfmmmmf)
        /*0008*/ 	.word	0x0000002c


	//----- nvinfo : EIATTR_FRAME_SIZE
	.align		4
.L_1:
        /*000c*/ 	.byte	0x04, 0x11
        /*000e*/ 	.short	(.L_3 - .L_2)
	.align		4
.L_2:
        /*0010*/ 	.word	index@($__internal_2_$__cuda_sm3x_div_rn_noftz_f32_slowpath)
        /*0014*/ 	.word	0x00000000


	//----- nvinfo : EIATTR_FRAME_SIZE
	.align		4
.L_3:
        /*0018*/ 	.byte	0x04, 0x11
        /*001a*/ 	.short	(.L_5 - .L_4)
	.align		4
.L_4:
        /*001c*/ 	.word	index@($__internal_1_$__cuda_sm20_sqrt_rn_f32_slowpath)
        /*0020*/ 	.word	0x00000000


	//----- nvinfo : EIATTR_FRAME_SIZE
	.align		4
.L_5:
        /*0024*/ 	.byte	0x04, 0x11
        /*0026*/ 	.short	(.L_7 - .L_6)
	.align		4
.L_6:
        /*0028*/ 	.word	index@($__internal_0_$__cuda_sm20_div_u64)
        /*002c*/ 	.word	0x00000000


	//----- nvinfo : EIATTR_FRAME_SIZE
	.align		4
.L_7:
        /*0030*/ 	.byte	0x04, 0x11
        /*0032*/ 	.short	(.L_9 - .L_8)
	.align		4
.L_8:
        /*0034*/ 	.word	index@(_Z31layer_norm_4d_kernel_vectorizedPKfS0_S0_Pfmmmmf)
        /*0038*/ 	.word	0x00000000


	//----- nvinfo : EIATTR_MIN_STACK_SIZE
	.align		4
.L_9:
        /*003c*/ 	.byte	0x04, 0x12
        /*003e*/ 	.short	(.L_11 - .L_10)
	.align		4
.L_10:
        /*0040*/ 	.word	index@(_Z31layer_norm_4d_kernel_vectorizedPKfS0_S0_Pfmmmmf)
        /*0044*/ 	.word	0x00000000
.L_11:


//--------------------- .nv.compat                --------------------------
	.section	.nv.compat,"",@"SHT_CUDA_COMPAT_INFO"
	.align	4
        /*0000*/ 	.byte	0x02, 0x09, 0x00, 0x00, 0x02, 0x02, 0x01, 0x00, 0x02, 0x05, 0x05, 0x00, 0x03, 0x07, 0x01, 0x01
        /*0010*/ 	.byte	0x02, 0x03, 0x00, 0x00, 0x02, 0x06, 0x01, 0x00, 0x04, 0x0b, 0x08, 0x00, 0x01, 0x00, 0x00, 0x00
        /*0020*/ 	.byte	0x00, 0x00, 0x00, 0x00


//--------------------- .nv.info._Z31layer_norm_4d_kernel_vectorizedPKfS0_S0_Pfmmmmf --------------------------
	.section	.nv.info._Z31layer_norm_4d_kernel_vectorizedPKfS0_S0_Pfmmmmf,"",@"SHT_CUDA_INFO"
	.sectionflags	@""
	.align	4


	//----- nvinfo : EIATTR_CUDA_API_VERSION
	.align		4
        /*0000*/ 	.byte	0x04, 0x37
        /*0002*/ 	.short	(.L_13 - .L_12)
.L_12:
        /*0004*/ 	.word	0x00000082


	//----- nvinfo : EIATTR_KPARAM_INFO
	.align		4
.L_13:
        /*0008*/ 	.byte	0x04, 0x17
        /*000a*/ 	.short	(.L_15 - .L_14)
.L_14:
        /*000c*/ 	.word	0x00000000
        /*0010*/ 	.short	0x0008
        /*0012*/ 	.short	0x0040
        /*0014*/ 	.byte	0x00, 0xf0, 0x11, 0x00


	//----- nvinfo : EIATTR_KPARAM_INFO
	.align		4
.L_15:
        /*0018*/ 	.byte	0x04, 0x17
        /*001a*/ 	.short	(.L_17 - .L_16)
.L_16:
        /*001c*/ 	.word	0x00000000
        /*0020*/ 	.short	0x0007
        /*0022*/ 	.short	0x0038
        /*0024*/ 	.byte	0x00, 0xf0, 0x21, 0x00


	//----- nvinfo : EIATTR_KPARAM_INFO
	.align		4
.L_17:
        /*0028*/ 	.byte	0x04, 0x17
        /*002a*/ 	.short	(.L_19 - .L_18)
.L_18:
        /*002c*/ 	.word	0x00000000
        /*0030*/ 	.short	0x0006
        /*0032*/ 	.short	0x0030
        /*0034*/ 	.byte	0x00, 0xf0, 0x21, 0x00


	//----- nvinfo : EIATTR_KPARAM_INFO
	.align		4
.L_19:
        /*0038*/ 	.byte	0x04, 0x17
        /*003a*/ 	.short	(.L_21 - .L_20)
.L_20:
        /*003c*/ 	.word	0x00000000
        /*0040*/ 	.short	0x0005
        /*0042*/ 	.short	0x0028
        /*0044*/ 	.byte	0x00, 0xf0, 0x21, 0x00


	//----- nvinfo : EIATTR_KPARAM_INFO
	.align		4
.L_21:
        /*0048*/ 	.byte	0x04, 0x17
        /*004a*/ 	.short	(.L_23 - .L_22)
.L_22:
        /*004c*/ 	.word	0x00000000
        /*0050*/ 	.short	0x0004
        /*0052*/ 	.short	0x0020
        /*0054*/ 	.byte	0x00, 0xf0, 0x21, 0x00


	//----- nvinfo : EIATTR_KPARAM_INFO
	.align		4
.L_23:
        /*0058*/ 	.byte	0x04, 0x17
        /*005a*/ 	.short	(.L_25 - .L_24)
.L_24:
        /*005c*/ 	.word	0x00000000
        /*0060*/ 	.short	0x0003
        /*0062*/ 	.short	0x0018
        /*0064*/ 	.byte	0x00, 0xf5, 0x21, 0x00


	//----- nvinfo : EIATTR_KPARAM_INFO
	.align		4
.L_25:
        /*0068*/ 	.byte	0x04, 0x17
        /*006a*/ 	.short	(.L_27 - .L_26)
.L_26:
        /*006c*/ 	.word	0x00000000
        /*0070*/ 	.short	0x0002
        /*0072*/ 	.short	0x0010
        /*0074*/ 	.byte	0x00, 0xf5, 0x21, 0x00


	//----- nvinfo : EIATTR_KPARAM_INFO
	.align		4
.L_27:
        /*0078*/ 	.byte	0x04, 0x17
        /*007a*/ 	.short	(.L_29 - .L_28)
.L_28:
        /*007c*/ 	.word	0x00000000
        /*0080*/ 	.short	0x0001
        /*0082*/ 	.short	0x0008
        /*0084*/ 	.byte	0x00, 0xf5, 0x21, 0x00


	//----- nvinfo : EIATTR_KPARAM_INFO
	.align		4
.L_29:
        /*0088*/ 	.byte	0x04, 0x17
        /*008a*/ 	.short	(.L_31 - .L_30)
.L_30:
        /*008c*/ 	.word	0x00000000
        /*0090*/ 	.short	0x0000
        /*0092*/ 	.short	0x0000
        /*0094*/ 	.byte	0x00, 0xf5, 0x21, 0x00


	//----- nvinfo : EIATTR_SPARSE_MMA_MASK
	.align		4
.L_31:
        /*0098*/ 	.byte	0x03, 0x50
        /*009a*/ 	.short	0x0000


	//----- nvinfo : EIATTR_MAXREG_COUNT
	.align		4
        /*009c*/ 	.byte	0x03, 0x1b
        /*009e*/ 	.short	0x00ff


	//----- nvinfo : EIATTR_NUM_BARRIERS
	.align		4
        /*00a0*/ 	.byte	0x02, 0x4c
        /*00a2*/ 	.byte	0x01
	.zero		1


	//----- nvinfo : EIATTR_MERCURY_ISA_VERSION
	.align		4
        /*00a4*/ 	.byte	0x03, 0x5f
        /*00a6*/ 	.short	0x0101


	//----- nvinfo : EIATTR_VRC_CTA_INIT_COUNT
	.align		4
        /*00a8*/ 	.byte	0x02, 0x4a
	.zero		1
	.zero		1


	//----- nvinfo : EIATTR_EXIT_INSTR_OFFSETS
	.align		4
        /*00ac*/ 	.byte	0x04, 0x1c
        /*00ae*/ 	.short	(.L_33 - .L_32)


	//   ....[0]....
.L_32:
        /*00b0*/ 	.word	0x00000050


	//   ....[1]....
        /*00b4*/ 	.word	0x00001710


	//   ....[2]....
        /*00b8*/ 	.word	0x000020f0


	//   ....[3]....
        /*00bc*/ 	.word	0x00003700


	//----- nvinfo : EIATTR_CRS_STACK_SIZE
	.align		4
.L_33:
        /*00c0*/ 	.byte	0x04, 0x1e
        /*00c2*/ 	.short	(.L_35 - .L_34)
.L_34:
        /*00c4*/ 	.word	0x00000000


	//----- nvinfo : EIATTR_CBANK_PARAM_SIZE
	.align		4
.L_35:
        /*00c8*/ 	.byte	0x03, 0x19
        /*00ca*/ 	.short	0x0044


	//----- nvinfo : EIATTR_PARAM_CBANK
	.align		4
        /*00cc*/ 	.byte	0x04, 0x0a
        /*00ce*/ 	.short	(.L_37 - .L_36)
	.align		4
.L_36:
        /*00d0*/ 	.word	index@(.nv.constant0._Z31layer_norm_4d_kernel_vectorizedPKfS0_S0_Pfmmmmf)
        /*00d4*/ 	.short	0x0380
        /*00d6*/ 	.short	0x0044


	//----- nvinfo : EIATTR_SW_WAR
	.align		4
.L_37:
        /*00d8*/ 	.byte	0x04, 0x36
        /*00da*/ 	.short	(.L_39 - .L_38)
.L_38:
        /*00dc*/ 	.word	0x00000008
.L_39:


//--------------------- .nv.callgraph             --------------------------
	.section	.nv.callgraph,"",@"SHT_CUDA_CALLGRAPH"
	.align	4
	.sectionentsize	8
	.align		4
        /*0000*/ 	.word	0x00000000
	.align		4
        /*0004*/ 	.word	0xffffffff
	.align		4
        /*0008*/ 	.word	0x00000000
	.align		4
        /*000c*/ 	.word	0xfffffffe
	.align		4
        /*0010*/ 	.word	0x00000000
	.align		4
        /*0014*/ 	.word	0xfffffffd
	.align		4
        /*0018*/ 	.word	0x00000000
	.align		4
        /*001c*/ 	.word	0xfffffffc


//--------------------- .text._Z31layer_norm_4d_kernel_vectorizedPKfS0_S0_Pfmmmmf --------------------------
	.section	.text._Z31layer_norm_4d_kernel_vectorizedPKfS0_S0_Pfmmmmf,"ax",@progbits
	.align	128
        .global         _Z31layer_norm_4d_kernel_vectorizedPKfS0_S0_Pfmmmmf
        .type           _Z31layer_norm_4d_kernel_vectorizedPKfS0_S0_Pfmmmmf,@function
        .size           _Z31layer_norm_4d_kernel_vectorizedPKfS0_S0_Pfmmmmf,(.L_x_88 - _Z31layer_norm_4d_kernel_vectorizedPKfS0_S0_Pfmmmmf)
        .other          _Z31layer_norm_4d_kernel_vectorizedPKfS0_S0_Pfmmmmf,@"STO_CUDA_ENTRY STV_DEFAULT"
_Z31layer_norm_4d_kernel_vectorizedPKfS0_S0_Pfmmmmf:
.text._Z31layer_norm_4d_kernel_vectorizedPKfS0_S0_Pfmmmmf:
[----:B------:R-:W-:Y:S08]  /*0000*/  LDC R1, c[0x0][0x37c] ;  /* 0x0000df00ff017b82 */ /* 0x000ff00000000800 */
[----:B------:R-:W0:Y:S08]  /*0010*/  S2UR UR6, SR_CTAID.X ;  /* 0x00000000000679c3 */ /* 0x000e300000002500 */
[----:B------:R-:W0:Y:S02]  /*0020*/  LDC.64 R2, c[0x0][0x3a0] ;  /* 0x0000e800ff027b82 */ /* 0x000e240000000a00 */
[----:B0-----:R-:W-:-:S04]  /*0030*/  ISETP.LE.U32.AND P0, PT, R2, UR6, PT ;  /* 0x0000000602007c0c */ /* 0x001fc8000bf03070 */
[----:B------:R-:W-:-:S13]  /*0040*/  ISETP.GE.U32.AND.EX P0, PT, RZ, R3, PT, P0 ;  /* 0x00000003ff00720c */ /* 0x000fda0003f06100 */
[----:B------:R-:W-:Y:S05]  /*0050*/  @P0 EXIT ;  /* 0x000000000000094d */ /* 0x000fea0003800000 */
[----:B------:R-:W0:Y:S01]  /*0060*/  LDCU.64 UR12, c[0x0][0x3a8] ;  /* 0x00007500ff0c77ac */ /* 0x000e220008000a00 */
[----:B------:R-:W1:Y:S01]  /*0070*/  S2R R36, SR_TID.X ;  /* 0x0000000000247919 */ /* 0x000e620000002100 */
[----:B------:R-:W-:Y:S01]  /*0080*/  BSSY.RECONVERGENT B0, `(.L_x_0) ;  /* 0x00000d2000007945 */ /* 0x000fe20003800200 */
[----:B------:R-:W-:Y:S01]  /*0090*/  IMAD.MOV.U32 R37, RZ, RZ, RZ ;  /* 0x000000ffff257224 */ /* 0x000fe200078e00ff */
[----:B------:R-:W0:Y:S01]  /*00a0*/  LDCU.128 UR8, c[0x0][0x3b0] ;  /* 0x00007600ff0877ac */ /* 0x000e220008000c00 */
[----:B------:R-:W-:Y:S01]  /*00b0*/  IMAD.MOV.U32 R2, RZ, RZ, RZ ;  /* 0x000000ffff027224 */ /* 0x000fe200078e00ff */
[----:B------:R-:W2:Y:S01]  /*00c0*/  LDCU.64 UR24, c[0x0][0x358] ;  /* 0x00006b00ff1877ac */ /* 0x000ea20008000a00 */
[----:B0-----:R-:W-:Y:S02]  /*00d0*/  UIMAD UR7, UR9, UR12, URZ ;  /* 0x0000000c090772a4 */ /* 0x001fe4000f8e02ff */
[----:B------:R-:W-:Y:S02]  /*00e0*/  UIMAD.WIDE.U32 UR4, UR8, UR12, URZ ;  /* 0x0000000c080472a5 */ /* 0x000fe4000f8e00ff */
[----:B------:R-:W-:-:S02]  /*00f0*/  UIMAD UR7, UR8, UR13, UR7 ;  /* 0x0000000d080772a4 */ /* 0x000fc4000f8e0207 */
[----:B------:R-:W-:Y:S02]  /*0100*/  UIMAD.WIDE.U32 UR8, UR4, UR10, URZ ;  /* 0x0000000a040872a5 */ /* 0x000fe4000f8e00ff */
[----:B------:R-:W-:-:S04]  /*0110*/  UIADD3 UR5, UPT, UPT, UR5, UR7, URZ ;  /* 0x0000000705057290 */ /* 0x000fc8000fffe0ff */
[----:B------:R-:W-:-:S03]  /*0120*/  UIMAD UR5, UR5, UR10, URZ ;  /* 0x0000000a050572a4 */ /* 0x000fc6000f8e02ff */
[----:B------:R-:W0:Y:S01]  /*0130*/  LDCU UR7, c[0x0][0x360] ;  /* 0x00006c00ff0777ac */ /* 0x000e220008000800 */
[----:B------:R-:W-:-:S03]  /*0140*/  UIMAD UR5, UR4, UR11, UR5 ;  /* 0x0000000b040572a4 */ /* 0x000fc6000f8e0205 */
[----:B------:R-:W-:Y:S01]  /*0150*/  UMOV UR4, URZ ;  /* 0x000000ff00047c82 */ /* 0x000fe20008000000 */
[----:B------:R-:W-:-:S04]  /*0160*/  UIADD3 UR12, UPT, UPT, UR9, UR5, URZ ;  /* 0x00000005090c7290 */ /* 0x000fc8000fffe0ff */
[----:B------:R-:W-:Y:S02]  /*0170*/  USHF.R.U64 UR26, UR8, 0x2, UR12 ;  /* 0x00000002081a7899 */ /* 0x000fe4000800120c */
[----:B------:R-:W-:-:S04]  /*0180*/  USHF.R.U32.HI UR27, URZ, 0x2, UR12 ;  /* 0x00000002ff1b7899 */ /* 0x000fc8000801160c */
[----:B-1----:R-:W-:Y:S02]  /*0190*/  ISETP.LT.U32.AND P0, PT, R36, UR26, PT ;  /* 0x0000001a24007c0c */ /* 0x002fe4000bf01070 */
[----:B------:R-:W-:-:S04]  /*01a0*/  MOV R0, UR27 ;  /* 0x0000001b00007c02 */ /* 0x000fc80008000f00 */
[----:B------:R-:W-:Y:S01]  /*01b0*/  ISETP.GT.U32.AND.EX P0, PT, R0, RZ, PT, P0 ;  /* 0x000000ff0000720c */ /* 0x000fe20003f04100 */
[----:B------:R-:W-:-:S12]  /*01c0*/  HFMA2 R0, -RZ, RZ, 0, 0 ;  /* 0x00000000ff007431 */ /* 0x000fd800000001ff */
[----:B0-2---:R-:W-:Y:S05]  /*01d0*/  @!P0 BRA `(.L_x_1) ;  /* 0x0000000800f08947 */ /* 0x005fea0003800000 */
[----:B------:R-:W-:Y:S01]  /*01e0*/  IADD3 R4, P1, PT, R36, UR7, RZ ;  /* 0x0000000724047c10 */ /* 0x000fe2000ff3e0ff */
[----:B------:R-:W-:Y:S01]  /*01f0*/  BSSY.RECONVERGENT B1, `(.L_x_2) ;  /* 0x0000028000017945 */ /* 0x000fe20003800200 */
[----:B------:R-:W-:Y:S02]  /*0200*/  MOV R0, UR27 ;  /* 0x0000001b00007c02 */ /* 0x000fe40008000f00 */
[C---:B------:R-:W-:Y:S01]  /*0210*/  ISETP.GE.U32.AND P0, PT, R4.reuse, UR26, PT ;  /* 0x0000001a04007c0c */ /* 0x040fe2000bf06070 */
[----:B------:R-:W-:Y:S01]  /*0220*/  IMAD.X R5, RZ, RZ, R37, P1 ;  /* 0x000000ffff057224 */ /* 0x000fe200008e0625 */
[----:B------:R-:W-:-:S04]  /*0230*/  ISETP.LT.U32.AND P1, PT, R4, UR26, PT ;  /* 0x0000001a04007c0c */ /* 0x000fc8000bf21070 */
[C---:B------:R-:W-:Y:S02]  /*0240*/  ISETP.GE.U32.AND.EX P0, PT, R5.reuse, UR27, PT, P0 ;  /* 0x0000001b05007c0c */ /* 0x040fe4000bf06100 */
[----:B------:R-:W-:Y:S02]  /*0250*/  ISETP.GT.U32.AND.EX P1, PT, R0, R5, PT, P1 ;  /* 0x000000050000720c */ /* 0x000fe40003f24110 */
[----:B------:R-:W-:Y:S02]  /*0260*/  SEL R0, RZ, 0x1, P0 ;  /* 0x00000001ff007807 */ /* 0x000fe40000000000 */
[----:B------:R-:W-:Y:S02]  /*0270*/  SEL R3, R4, UR26, !P1 ;  /* 0x0000001a04037c07 */ /* 0x000fe4000c800000 */
[----:B------:R-:W-:Y:S02]  /*0280*/  SEL R2, R5, UR27, !P1 ;  /* 0x0000001b05027c07 */ /* 0x000fe4000c800000 */
[----:B------:R-:W-:-:S04]  /*0290*/  IADD3 R6, P0, P1, R3, -R4, -R0 ;  /* 0x8000000403067210 */ /* 0x000fc8000791e800 */
[----:B------:R-:W-:-:S04]  /*02a0*/  IADD3.X R5, PT, PT, R2, -0x1, ~R5, P0, P1 ;  /* 0xffffffff02057810 */ /* 0x000fc800007e2c05 */
[----:B------:R-:W-:-:S13]  /*02b0*/  ISETP.NE.U32.AND P0, PT, R5, RZ, PT ;  /* 0x000000ff0500720c */ /* 0x000fda0003f05070 */
[----:B------:R-:W-:Y:S05]  /*02c0*/  @P0 BRA `(.L_x_3) ;  /* 0x0000000000500947 */ /* 0x000fea0003800000 */
[----:B------:R-:W0:Y:S01]  /*02d0*/  I2F.U32.RP R4, UR7 ;  /* 0x0000000700047d06 */ /* 0x000e220008209000 */
[----:B------:R-:W-:-:S07]  /*02e0*/  ISETP.NE.U32.AND P2, PT, RZ, UR7, PT ;  /* 0x00000007ff007c0c */ /* 0x000fce000bf45070 */
[----:B0-----:R-:W0:Y:S02]  /*02f0*/  MUFU.RCP R4, R4 ;  /* 0x0000000400047308 */ /* 0x001e240000001000 */
[----:B0-----:R-:W-:-:S06]  /*0300*/  IADD3 R2, PT, PT, R4, 0xffffffe, RZ ;  /* 0x0ffffffe04027810 */ /* 0x001fcc0007ffe0ff */
[----:B------:R0:W1:Y:S02]  /*0310*/  F2I.FTZ.U32.TRUNC.NTZ R3, R2 ;  /* 0x0000000200037305 */ /* 0x000064000021f000 */
[----:B0-----:R-:W-:Y:S02]  /*0320*/  HFMA2 R2, -RZ, RZ, 0, 0 ;  /* 0x00000000ff027431 */ /* 0x001fe400000001ff */
[----:B-1----:R-:W-:-:S04]  /*0330*/  IMAD.MOV R5, RZ, RZ, -R3 ;  /* 0x000000ffff057224 */ /* 0x002fc800078e0a03 */
[----:B------:R-:W-:-:S04]  /*0340*/  IMAD R5, R5, UR7, RZ ;  /* 0x0000000705057c24 */ /* 0x000fc8000f8e02ff */
[----:B------:R-:W-:-:S06]  /*0350*/  IMAD.HI.U32 R3, R3, R5, R2 ;  /* 0x0000000503037227 */ /* 0x000fcc00078e0002 */
[----:B------:R-:W-:-:S04]  /*0360*/  IMAD.HI.U32 R2, R3, R6, RZ ;  /* 0x0000000603027227 */ /* 0x000fc800078e00ff */
[----:B------:R-:W-:-:S04]  /*0370*/  IMAD.MOV R3, RZ, RZ, -R2 ;  /* 0x000000ffff037224 */ /* 0x000fc800078e0a02 */
[----:B------:R-:W-:-:S05]  /*0380*/  IMAD R3, R3, UR7, R6 ;  /* 0x0000000703037c24 */ /* 0x000fca000f8e0206 */
[----:B------:R-:W-:-:S13]  /*0390*/  ISETP.GE.U32.AND P0, PT, R3, UR7, PT ;  /* 0x0000000703007c0c */ /* 0x000fda000bf06070 */
[----:B------:R-:W-:Y:S01]  /*03a0*/  @P0 IADD3 R3, PT, PT, R3, -UR7, RZ ;  /* 0x8000000703030c10 */ /* 0x000fe2000fffe0ff */
[----:B------:R-:W-:-:S03]  /*03b0*/  @P0 VIADD R2, R2, 0x1 ;  /* 0x0000000102020836 */ /* 0x000fc60000000000 */
[----:B------:R-:W-:Y:S02]  /*03c0*/  ISETP.GE.U32.AND P1, PT, R3, UR7, PT ;  /* 0x0000000703007c0c */ /* 0x000fe4000bf26070 */
[----:B------:R-:W-:-:S11]  /*03d0*/  MOV R3, RZ ;  /* 0x000000ff00037202 */ /* 0x000fd60000000f00 */
[----:B------:R-:W-:Y:S02]  /*03e0*/  @P1 IADD3 R2, PT, PT, R2, 0x1, RZ ;  /* 0x0000000102021810 */ /* 0x000fe40007ffe0ff */
[----:B------:R-:W-:Y:S01]  /*03f0*/  @!P2 LOP3.LUT R2, RZ, UR7, RZ, 0x33, !PT ;  /* 0x00000007ff02ac12 */ /* 0x000fe2000f8e33ff */
[----:B------:R-:W-:Y:S06]  /*0400*/  BRA `(.L_x_4) ;  /* 0x0000000000187947 */ /* 0x000fec0003800000 */
.L_x_3:
[----:B------:R-:W-:Y:S01]  /*0410*/  IMAD.MOV.U32 R3, RZ, RZ, R6 ;  /* 0x000000ffff037224 */ /* 0x000fe200078e0006 */
[----:B------:R-:W-:Y:S02]  /*0420*/  MOV R4, UR7 ;  /* 0x0000000700047c02 */ /* 0x000fe40008000f00 */
[----:B------:R-:W-:-:S07]  /*0430*/  MOV R2, 0x450 ;  /* 0x0000045000027802 */ /* 0x000fce0000000f00 */
[----:B------:R-:W-:Y:S05]  /*0440*/  CALL.REL.NOINC `($__internal_0_$__cuda_sm20_div_u64) ;  /* 0x0000003000b07944 */ /* 0x000fea0003c00000 */
[----:B------:R-:W-:Y:S01]  /*0450*/  MOV R2, R4 ;  /* 0x0000000400027202 */ /* 0x000fe20000000f00 */
[----:B------:R-:W-:-:S07]  /*0460*/  IMAD.MOV.U32 R3, RZ, RZ, R5 ;  /* 0x000000ffff037224 */ /* 0x000fce00078e0005 */
.L_x_4:
[----:B------:R-:W-:Y:S05]  /*0470*/  BSYNC.RECONVERGENT B1 ;  /* 0x0000000000017941 */ /* 0x000fea0003800200 */
.L_x_2:
[----:B------:R-:W-:Y:S01]  /*0480*/  IADD3 R10, P0, PT, R2, R0, RZ ;  /* 0x00000000020a7210 */ /* 0x000fe20007f1e0ff */
[----:B------:R-:W-:Y:S01]  /*0490*/  BSSY.RECONVERGENT B1, `(.L_x_5) ;  /* 0x000003d000017945 */ /* 0x000fe20003800200 */
[----:B------:R-:W-:Y:S02]  /*04a0*/  IMAD.MOV.U32 R20, RZ, RZ, R36 ;  /* 0x000000ffff147224 */ /* 0x000fe400078e0024 */
[----:B------:R-:W-:Y:S02]  /*04b0*/  LOP3.LUT R0, R10, 0x3, RZ, 0xc0, !PT ;  /* 0x000000030a007812 */ /* 0x000fe400078ec0ff */
[----:B------:R-:W-:Y:S02]  /*04c0*/  IADD3.X R2, PT, PT, RZ, R3, RZ, P0, !PT ;  /* 0x00000003ff027210 */ /* 0x000fe400007fe4ff */
[----:B------:R-:W-:Y:S01]  /*04d0*/  ISETP.NE.U32.AND P1, PT, R0, 0x3, PT ;  /* 0x000000030000780c */ /* 0x000fe20003f25070 */
[----:B------:R-:W-:Y:S01]  /*04e0*/  HFMA2 R0, -RZ, RZ, 0, 0 ;  /* 0x00000000ff007431 */ /* 0x000fe200000001ff */
[----:B------:R-:W-:-:S02]  /*04f0*/  ISETP.GE.U32.AND P0, PT, R10, 0x3, PT ;  /* 0x000000030a00780c */ /* 0x000fc40003f06070 */
[----:B------:R-:W-:Y:S02]  /*0500*/  ISETP.NE.AND.EX P1, PT, RZ, RZ, PT, P1 ;  /* 0x000000ffff00720c */ /* 0x000fe40003f25310 */
[----:B------:R-:W-:Y:S01]  /*0510*/  ISETP.GE.U32.AND.EX P0, PT, R2, RZ, PT, P0 ;  /* 0x000000ff0200720c */ /* 0x000fe20003f06100 */
[----:B------:R-:W-:Y:S01]  /*0520*/  HFMA2 R2, -RZ, RZ, 0, 0 ;  /* 0x00000000ff027431 */ /* 0x000fe200000001ff */
[----:B------:R-:W-:-:S09]  /*0530*/  MOV R3, R37 ;  /* 0x0000002500037202 */ /* 0x000fd20000000f00 */
[----:B------:R-:W-:Y:S05]  /*0540*/  @!P1 BRA `(.L_x_6) ;  /* 0x0000000000c49947 */ /* 0x000fea0003800000 */
[----:B------:R-:W0:Y:S01]  /*0550*/  LDCU.128 UR16, c[0x0][0x3b0] ;  /* 0x00007600ff1077ac */ /* 0x000e220008000c00 */
[----:B------:R-:W1:Y:S01]  /*0560*/  LDC.64 R6, c[0x0][0x3a8] ;  /* 0x0000ea00ff067b82 */ /* 0x000e620000000a00 */
[----:B------:R-:W-:Y:S01]  /*0570*/  SHF.L.U32 R13, R36, 0x4, RZ ;  /* 0x00000004240d7819 */ /* 0x000fe200000006ff */
[----:B------:R-:W-:Y:S01]  /*0580*/  VIADD R10, R10, 0x1 ;  /* 0x000000010a0a7836 */ /* 0x000fe20000000000 */
[----:B------:R-:W2:Y:S01]  /*0590*/  LDCU.64 UR14, c[0x0][0x380] ;  /* 0x00007000ff0e77ac */ /* 0x000ea20008000a00 */
[----:B------:R-:W-:Y:S01]  /*05a0*/  MOV R12, RZ ;  /* 0x000000ff000c7202 */ /* 0x000fe20000000f00 */
[----:B------:R-:W-:Y:S02]  /*05b0*/  IMAD.MOV.U32 R20, RZ, RZ, R36 ;  /* 0x000000ffff147224 */ /* 0x000fe400078e0024 */
[----:B------:R-:W-:Y:S01]  /*05c0*/  LOP3.LUT R10, R10, 0x3, RZ, 0xc0, !PT ;  /* 0x000000030a0a7812 */ /* 0x000fe200078ec0ff */
[----:B0-----:R-:W-:Y:S02]  /*05d0*/  UIMAD UR5, UR19, UR16, URZ ;  /* 0x00000010130572a4 */ /* 0x001fe4000f8e02ff */
[----:B------:R-:W-:-:S02]  /*05e0*/  UIMAD.WIDE.U32 UR10, UR18, UR16, URZ ;  /* 0x00000010120a72a5 */ /* 0x000fc4000f8e00ff */
[----:B------:R-:W-:-:S04]  /*05f0*/  UIMAD UR5, UR17, UR18, UR5 ;  /* 0x00000012110572a4 */ /* 0x000fc8000f8e0205 */
[----:B------:R-:W-:Y:S01]  /*0600*/  UIADD3 UR5, UPT, UPT, UR11, UR5, URZ ;  /* 0x000000050b057290 */ /* 0x000fe2000fffe0ff */
[----:B-1----:R-:W-:-:S05]  /*0610*/  IMAD.WIDE.U32 R2, R6, UR10, RZ ;  /* 0x0000000a06027c25 */ /* 0x002fca000f8e00ff */
[----:B------:R-:W-:-:S04]  /*0620*/  IMAD R4, R6, UR5, RZ ;  /* 0x0000000506047c24 */ /* 0x000fc8000f8e02ff */
[----:B------:R-:W-:-:S04]  /*0630*/  IMAD R5, R7, UR10, R4 ;  /* 0x0000000a07057c24 */ /* 0x000fc8000f8e0204 */
[----:B------:R-:W-:Y:S01]  /*0640*/  IMAD.IADD R4, R3, 0x1, R5 ;  /* 0x0000000103047824 */ /* 0x000fe200078e0205 */
[----:B------:R-:W-:Y:S01]  /*0650*/  SHF.L.U64.HI R5, R36, 0x4, R37 ;  /* 0x0000000424057819 */ /* 0x000fe20000010225 */
[----:B------:R-:W-:-:S04]  /*0660*/  IMAD.WIDE.U32 R2, R2, UR6, RZ ;  /* 0x0000000602027c25 */ /* 0x000fc8000f8e00ff */
[----:B------:R-:W-:Y:S01]  /*0670*/  IMAD R7, R4, UR6, RZ ;  /* 0x0000000604077c24 */ /* 0x000fe2000f8e02ff */
[----:B------:R-:W-:-:S04]  /*0680*/  LEA R13, P1, R2, R13, 0x2 ;  /* 0x0000000d020d7211 */ /* 0x000fc800078210ff */
[----:B------:R-:W-:Y:S02]  /*0690*/  IADD3 R3, PT, PT, R3, R7, RZ ;  /* 0x0000000703037210 */ /* 0x000fe40007ffe0ff */
[----:B--2---:R-:W-:Y:S02]  /*06a0*/  IADD3 R13, P2, PT, R13, UR14, RZ ;  /* 0x0000000e0d0d7c10 */ /* 0x004fe4000ff5e0ff */
[----:B------:R-:W-:Y:S02]  /*06b0*/  LEA.HI.X R2, R2, R5, R3, 0x2, P1 ;  /* 0x0000000502027211 */ /* 0x000fe400008f1403 */
[----:B------:R-:W-:Y:S02]  /*06c0*/  MOV R3, R37 ;  /* 0x0000002500037202 */ /* 0x000fe40000000f00 */
[----:B------:R-:W-:Y:S02]  /*06d0*/  IADD3.X R14, PT, PT, R2, UR15, RZ, P2, !PT ;  /* 0x0000000f020e7c10 */ /* 0x000fe400097fe4ff */
[----:B------:R-:W-:-:S07]  /*06e0*/  MOV R2, RZ ;  /* 0x000000ff00027202 */ /* 0x000fce0000000f00 */
.L_x_7:
[----:B------:R-:W-:Y:S01]  /*06f0*/  MOV R4, R13 ;  /* 0x0000000d00047202 */ /* 0x000fe20000000f00 */
[----:B------:R-:W-:-:S06]  /*0700*/  IMAD.MOV.U32 R5, RZ, RZ, R14 ;  /* 0x000000ffff057224 */ /* 0x000fcc00078e000e */
[----:B------:R-:W2:Y:S01]  /*0710*/  LDG.E.128.CONSTANT R4, desc[UR24][R4.64] ;  /* 0x0000001804047981 */ /* 0x000ea2000c1e9d00 */
[----:B------:R-:W-:Y:S02]  /*0720*/  IADD3 R10, P1, PT, R10, -0x1, RZ ;  /* 0xffffffff0a0a7810 */ /* 0x000fe40007f3e0ff */
[----:B------:R-:W-:Y:S02]  /*0730*/  MOV R8, UR7 ;  /* 0x0000000700087c02 */ /* 0x000fe40008000f00 */
[----:B------:R-:W-:Y:S02]  /*0740*/  IADD3.X R12, PT, PT, R12, -0x1, RZ, P1, !PT ;  /* 0xffffffff0c0c7810 */ /* 0x000fe40000ffe4ff */
[----:B------:R-:W-:Y:S02]  /*0750*/  ISETP.NE.U32.AND P1, PT, R10, RZ, PT ;  /* 0x000000ff0a00720c */ /* 0x000fe40003f25070 */
[----:B------:R-:W-:Y:S02]  /*0760*/  LEA R13, P2, R8, R13, 0x4 ;  /* 0x0000000d080d7211 */ /* 0x000fe400078420ff */
[----:B------:R-:W-:-:S02]  /*0770*/  ISETP.NE.AND.EX P1, PT, R12, RZ, PT, P1 ;  /* 0x000000ff0c00720c */ /* 0x000fc40003f25310 */
[----:B------:R-:W-:-:S05]  /*0780*/  IADD3 R20, P3, PT, R20, UR7, RZ ;  /* 0x0000000714147c10 */ /* 0x000fca000ff7e0ff */
[----:B------:R-:W-:Y:S02]  /*0790*/  IMAD.X R3, RZ, RZ, R3, P3 ;  /* 0x000000ffff037224 */ /* 0x000fe400018e0603 */
[----:B--2---:R-:W-:Y:S01]  /*07a0*/  FMUL R11, R5, R5 ;  /* 0x00000005050b7220 */ /* 0x004fe20000400000 */
[----:B------:R-:W-:-:S03]  /*07b0*/  FADD R9, R4, R5 ;  /* 0x0000000504097221 */ /* 0x000fc60000000000 */
[----:B------:R-:W-:Y:S01]  /*07c0*/  FFMA R11, R4, R4, R11 ;  /* 0x00000004040b7223 */ /* 0x000fe2000000000b */
[C---:B------:R-:W-:Y:S01]  /*07d0*/  FADD R8, R6.reuse, R9 ;  /* 0x0000000906087221 */ /* 0x040fe20000000000 */
[----:B------:R-:W-:Y:S02]  /*07e0*/  MOV R9, UR7 ;  /* 0x0000000700097c02 */ /* 0x000fe40008000f00 */
[----:B------:R-:W-:Y:S01]  /*07f0*/  FFMA R6, R6, R6, R11 ;  /* 0x0000000606067223 */ /* 0x000fe2000000000b */
[----:B------:R-:W-:Y:S01]  /*0800*/  FADD R5, R7, R8 ;  /* 0x0000000807057221 */ /* 0x000fe20000000000 */
[----:B------:R-:W-:Y:S02]  /*0810*/  LEA.HI.X R14, R9, R14, RZ, 0x4, P2 ;  /* 0x0000000e090e7211 */ /* 0x000fe400010f24ff */
[----:B------:R-:W-:Y:S01]  /*0820*/  FFMA R7, R7, R7, R6 ;  /* 0x0000000707077223 */ /* 0x000fe20000000006 */
[----:B------:R-:W-:-:S03]  /*0830*/  FADD R0, R5, R0 ;  /* 0x0000000005007221 */ /* 0x000fc60000000000 */
[----:B------:R-:W-:Y:S01]  /*0840*/  FADD R2, R7, R2 ;  /* 0x0000000207027221 */ /* 0x000fe20000000000 */
[----:B------:R-:W-:Y:S06]  /*0850*/  @P1 BRA `(.L_x_7) ;  /* 0xfffffffc00a41947 */ /* 0x000fec000383ffff */
.L_x_6:
[----:B------:R-:W-:Y:S05]  /*0860*/  BSYNC.RECONVERGENT B1 ;  /* 0x0000000000017941 */ /* 0x000fea0003800200 */
.L_x_5:
[----:B------:R-:W-:Y:S05]  /*0870*/  @!P0 BRA `(.L_x_1) ;  /* 0x0000000400488947 */ /* 0x000fea0003800000 */
[----:B------:R-:W0:Y:S01]  /*0880*/  LDCU.128 UR16, c[0x0][0x3b0] ;  /* 0x00007600ff1077ac */ /* 0x000e220008000c00 */
[----:B------:R-:W1:Y:S01]  /*0890*/  LDC.64 R6, c[0x0][0x3a8] ;  /* 0x0000ea00ff067b82 */ /* 0x000e620000000a00 */
[----:B------:R-:W2:Y:S01]  /*08a0*/  LDCU.64 UR14, c[0x0][0x380] ;  /* 0x00007000ff0e77ac */ /* 0x000ea20008000a00 */
[----:B0-----:R-:W-:Y:S02]  /*08b0*/  UIMAD UR19, UR19, UR16, URZ ;  /* 0x00000010131372a4 */ /* 0x001fe4000f8e02ff */
[----:B------:R-:W-:Y:S02]  /*08c0*/  UIMAD.WIDE.U32 UR10, UR18, UR16, URZ ;  /* 0x00000010120a72a5 */ /* 0x000fe4000f8e00ff */
[----:B------:R-:W-:-:S04]  /*08d0*/  UIMAD UR17, UR17, UR18, UR19 ;  /* 0x00000012111172a4 */ /* 0x000fc8000f8e0213 */
[----:B------:R-:W-:Y:S01]  /*08e0*/  UIADD3 UR17, UPT, UPT, UR11, UR17, URZ ;  /* 0x000000110b117290 */ /* 0x000fe2000fffe0ff */
[----:B-1----:R-:W-:-:S05]  /*08f0*/  IMAD.WIDE.U32 R4, R6, UR10, RZ ;  /* 0x0000000a06047c25 */ /* 0x002fca000f8e00ff */
[----:B------:R-:W-:-:S04]  /*0900*/  IMAD R8, R6, UR17, RZ ;  /* 0x0000001106087c24 */ /* 0x000fc8000f8e02ff */
[----:B------:R-:W-:-:S05]  /*0910*/  IMAD R7, R7, UR10, R8 ;  /* 0x0000000a07077c24 */ /* 0x000fca000f8e0208 */
[----:B------:R-:W-:Y:S01]  /*0920*/  IADD3 R6, PT, PT, R5, R7, RZ ;  /* 0x0000000705067210 */ /* 0x000fe20007ffe0ff */
[----:B------:R-:W-:Y:S01]  /*0930*/  IMAD.WIDE.U32 R4, R4, UR6, RZ ;  /* 0x0000000604047c25 */ /* 0x000fe2000f8e00ff */
[----:B------:R-:W-:-:S03]  /*0940*/  SHF.L.U32 R7, R20, 0x4, RZ ;  /* 0x0000000414077819 */ /* 0x000fc600000006ff */
[----:B------:R-:W-:Y:S01]  /*0950*/  IMAD R9, R6, UR6, RZ ;  /* 0x0000000606097c24 */ /* 0x000fe2000f8e02ff */
[----:B------:R-:W-:Y:S02]  /*0960*/  LEA R22, P0, R4, R7, 0x2 ;  /* 0x0000000704167211 */ /* 0x000fe400078010ff */
[----:B------:R-:W-:Y:S01]  /*0970*/  SHF.L.U64.HI R7, R20, 0x4, R3 ;  /* 0x0000000414077819 */ /* 0x000fe20000010203 */
[----:B------:R-:W-:Y:S01]  /*0980*/  IMAD.IADD R9, R5, 0x1, R9 ;  /* 0x0000000105097824 */ /* 0x000fe200078e0209 */
[----:B--2---:R-:W-:-:S04]  /*0990*/  IADD3 R22, P1, PT, R22, UR14, RZ ;  /* 0x0000000e16167c10 */ /* 0x004fc8000ff3e0ff */
[----:B------:R-:W-:-:S04]  /*09a0*/  LEA.HI.X R4, R4, R7, R9, 0x2, P0 ;  /* 0x0000000704047211 */ /* 0x000fc800000f1409 */
[----:B------:R-:W-:-:S07]  /*09b0*/  IADD3.X R23, PT, PT, R4, UR15, RZ, P1, !PT ;  /* 0x0000000f04177c10 */ /* 0x000fce0008ffe4ff */
.L_x_8:
[----:B------:R-:W-:Y:S01]  /*09c0*/  MOV R5, UR7 ;  /* 0x0000000700057c02 */ /* 0x000fe20008000f00 */
[----:B------:R-:W-:Y:S01]  /*09d0*/  IMAD.U32 R13, RZ, RZ, UR7 ;  /* 0x00000007ff0d7e24 */ /* 0x000fe2000f8e00ff */
[----:B------:R-:W-:Y:S01]  /*09e0*/  MOV R6, UR7 ;  /* 0x0000000700067c02 */ /* 0x000fe20008000f00 */
[----:B------:R0:W2:Y:S01]  /*09f0*/  LDG.E.128.CONSTANT R8, desc[UR24][R22.64] ;  /* 0x0000001816087981 */ /* 0x0000a2000c1e9d00 */
[----:B------:R-:W-:-:S04]  /*0a00*/  LEA R4, P0, R5, R22, 0x4 ;  /* 0x0000001605047211 */ /* 0x000fc800078020ff */
[----:B------:R-:W-:Y:S02]  /*0a10*/  LEA.HI.X R5, R6, R23, RZ, 0x4, P0 ;  /* 0x0000001706057211 */ /* 0x000fe400000f24ff */
[----:B------:R-:W-:-:S04]  /*0a20*/  MOV R14, UR7 ;  /* 0x00000007000e7c02 */ /* 0x000fc80008000f00 */
[----:B------:R-:W3:Y:S01]  /*0a30*/  LDG.E.128.CONSTANT R4, desc[UR24][R4.64] ;  /* 0x0000001804047981 */ /* 0x000ee2000c1e9d00 */
[----:B------:R-:W-:Y:S02]  /*0a40*/  LEA R12, P0, R13, R22, 0x5 ;  /* 0x000000160d0c7211 */ /* 0x000fe400078028ff */
[----:B------:R-:W-:Y:S02]  /*0a50*/  MOV R17, UR7 ;  /* 0x0000000700117c02 */ /* 0x000fe40008000f00 */
[----:B------:R-:W-:Y:S01]  /*0a60*/  LEA.HI.X R13, R14, R23, RZ, 0x5, P0 ;  /* 0x000000170e0d7211 */ /* 0x000fe200000f2cff */
[----:B------:R-:W-:Y:S02]  /*0a70*/  UMOV UR5, URZ ;  /* 0x000000ff00057c82 */ /* 0x000fe40008000000 */
[----:B------:R-:W-:-:S03]  /*0a80*/  IMAD.WIDE.U32 R16, R17, 0x30, R22 ;  /* 0x0000003011107825 */ /* 0x000fc600078e0016 */
[----:B------:R-:W4:Y:S01]  /*0a90*/  LDG.E.128.CONSTANT R12, desc[UR24][R12.64] ;  /* 0x000000180c0c7981 */ /* 0x000f22000c1e9d00 */
[----:B------:R-:W-:-:S06]  /*0aa0*/  VIADD R17, R17, UR5 ;  /* 0x0000000511117c36 */ /* 0x000fcc0008000000 */
[----:B------:R-:W5:Y:S01]  /*0ab0*/  LDG.E.128.CONSTANT R16, desc[UR24][R16.64] ;  /* 0x0000001810107981 */ /* 0x000f62000c1e9d00 */
[----:B------:R-:W-:Y:S02]  /*0ac0*/  MOV R21, UR7 ;  /* 0x0000000700157c02 */ /* 0x000fe40008000f00 */
[----:B------:R-:W-:Y:S02]  /*0ad0*/  MOV R24, UR7 ;  /* 0x0000000700187c02 */ /* 0x000fe40008000f00 */
[C---:B------:R-:W-:Y:S02]  /*0ae0*/  LEA R20, P0, R21.reuse, R20, 0x2 ;  /* 0x0000001415147211 */ /* 0x040fe400078010ff */
[----:B0-----:R-:W-:Y:S02]  /*0af0*/  LEA R22, P1, R21, R22, 0x6 ;  /* 0x0000001615167211 */ /* 0x001fe400078230ff */
[----:B------:R-:W-:Y:S02]  /*0b00*/  LEA.HI.X R3, R24, R3, RZ, 0x2, P0 ;  /* 0x0000000318037211 */ /* 0x000fe400000f14ff */
[----:B------:R-:W-:-:S04]  /*0b10*/  ISETP.GE.U32.AND P0, PT, R20, UR26, PT ;  /* 0x0000001a14007c0c */ /* 0x000fc8000bf06070 */
[----:B------:R-:W-:Y:S01]  /*0b20*/  ISETP.GE.U32.AND.EX P0, PT, R3, UR27, PT, P0 ;  /* 0x0000001b03007c0c */ /* 0x000fe2000bf06100 */
[----:B---3--:R-:W-:Y:S01]  /*0b30*/  FMUL R25, R5, R5 ;  /* 0x0000000505197220 */ /* 0x008fe20000400000 */
[C---:B------:R-:W-:Y:S01]  /*0b40*/  FADD R21, R4.reuse, R5 ;  /* 0x0000000504157221 */ /* 0x040fe20000000000 */
[----:B--2---:R-:W-:Y:S02]  /*0b50*/  FMUL R5, R9, R9 ;  /* 0x0000000909057220 */ /* 0x004fe40000400000 */
[----:B------:R-:W-:Y:S01]  /*0b60*/  FFMA R25, R4, R4, R25 ;  /* 0x0000000404197223 */ /* 0x000fe20000000019 */
[----:B------:R-:W-:Y:S01]  /*0b70*/  FADD R9, R8, R9 ;  /* 0x0000000908097221 */ /* 0x000fe20000000000 */
[C---:B------:R-:W-:Y:S02]  /*0b80*/  FADD R24, R6.reuse, R21 ;  /* 0x0000001506187221 */ /* 0x040fe40000000000 */
[----:B------:R-:W-:Y:S01]  /*0b90*/  FFMA R6, R6, R6, R25 ;  /* 0x0000000606067223 */ /* 0x000fe20000000019 */
[----:B------:R-:W-:Y:S01]  /*0ba0*/  FFMA R5, R8, R8, R5 ;  /* 0x0000000808057223 */ /* 0x000fe20000000005 */
[C---:B------:R-:W-:Y:S01]  /*0bb0*/  FADD R4, R10.reuse, R9 ;  /* 0x000000090a047221 */ /* 0x040fe20000000000 */
[C---:B------:R-:W-:Y:S01]  /*0bc0*/  FADD R24, R7.reuse, R24 ;  /* 0x0000001807187221 */ /* 0x040fe20000000000 */
[----:B------:R-:W-:Y:S01]  /*0bd0*/  FFMA R6, R7, R7, R6 ;  /* 0x0000000707067223 */ /* 0x000fe20000000006 */
[----:B----4-:R-:W-:Y:S01]  /*0be0*/  FMUL R7, R13, R13 ;  /* 0x0000000d0d077220 */ /* 0x010fe20000400000 */
[----:B------:R-:W-:Y:S01]  /*0bf0*/  FFMA R10, R10, R10, R5 ;  /* 0x0000000a0a0a7223 */ /* 0x000fe20000000005 */
[----:B------:R-:W-:Y:S01]  /*0c00*/  FADD R5, R11, R4 ;  /* 0x000000040b057221 */ /* 0x000fe20000000000 */
[C---:B------:R-:W-:Y:S01]  /*0c10*/  FADD R13, R12.reuse, R13 ;  /* 0x0000000d0c0d7221 */ /* 0x040fe20000000000 */
[----:B------:R-:W-:-:S02]  /*0c20*/  FFMA R7, R12, R12, R7 ;  /* 0x0000000c0c077223 */ /* 0x000fc40000000007 */
[----:B------:R-:W-:Y:S01]  /*0c30*/  FADD R5, R5, R0 ;  /* 0x0000000005057221 */ /* 0x000fe20000000000 */
[C---:B------:R-:W-:Y:S01]  /*0c40*/  FADD R0, R14.reuse, R13 ;  /* 0x0000000d0e007221 */ /* 0x040fe20000000000 */
[----:B------:R-:W-:Y:S01]  /*0c50*/  FFMA R14, R14, R14, R7 ;  /* 0x0000000e0e0e7223 */ /* 0x000fe20000000007 */
[----:B------:R-:W-:Y:S01]  /*0c60*/  FFMA R11, R11, R11, R10 ;  /* 0x0000000b0b0b7223 */ /* 0x000fe2000000000a */
[----:B-----5:R-:W-:Y:S01]  /*0c70*/  FMUL R7, R17, R17 ;  /* 0x0000001111077220 */ /* 0x020fe20000400000 */
[C---:B------:R-:W-:Y:S02]  /*0c80*/  FADD R17, R16.reuse, R17 ;  /* 0x0000001110117221 */ /* 0x040fe40000000000 */
[----:B------:R-:W-:Y:S01]  /*0c90*/  FADD R11, R11, R2 ;  /* 0x000000020b0b7221 */ /* 0x000fe20000000000 */
[----:B------:R-:W-:Y:S01]  /*0ca0*/  FFMA R7, R16, R16, R7 ;  /* 0x0000001010077223 */ /* 0x000fe20000000007 */
[----:B------:R-:W-:Y:S01]  /*0cb0*/  FADD R5, R5, R24 ;  /* 0x0000001805057221 */ /* 0x000fe20000000000 */
[----:B------:R-:W-:Y:S01]  /*0cc0*/  FADD R0, R15, R0 ;  /* 0x000000000f007221 */ /* 0x000fe20000000000 */
[C---:B------:R-:W-:Y:S01]  /*0cd0*/  FADD R2, R18.reuse, R17 ;  /* 0x0000001112027221 */ /* 0x040fe20000000000 */
[----:B------:R-:W-:Y:S01]  /*0ce0*/  FADD R6, R11, R6 ;  /* 0x000000060b067221 */ /* 0x000fe20000000000 */
[----:B------:R-:W-:Y:S01]  /*0cf0*/  FFMA R15, R15, R15, R14 ;  /* 0x0000000f0f0f7223 */ /* 0x000fe2000000000e */
[----:B------:R-:W-:Y:S01]  /*0d00*/  FFMA R18, R18, R18, R7 ;  /* 0x0000001212127223 */ /* 0x000fe20000000007 */
[----:B------:R-:W-:Y:S01]  /*0d10*/  FADD R0, R5, R0 ;  /* 0x0000000005007221 */ /* 0x000fe20000000000 */
[----:B------:R-:W-:-:S02]  /*0d20*/  IMAD.U32 R4, RZ, RZ, UR7 ;  /* 0x00000007ff047e24 */ /* 0x000fc4000f8e00ff */
[C---:B------:R-:W-:Y:S01]  /*0d30*/  FADD R5, R19.reuse, R2 ;  /* 0x0000000213057221 */ /* 0x040fe20000000000 */
[----:B------:R-:W-:Y:S01]  /*0d40*/  FADD R6, R6, R15 ;  /* 0x0000000f06067221 */ /* 0x000fe20000000000 */
[----:B------:R-:W-:Y:S01]  /*0d50*/  FFMA R19, R19, R19, R18 ;  /* 0x0000001313137223 */ /* 0x000fe20000000012 */
[----:B------:R-:W-:Y:S01]  /*0d60*/  LEA.HI.X R23, R4, R23, RZ, 0x6, P1 ;  /* 0x0000001704177211 */ /* 0x000fe200008f34ff */
[----:B------:R-:W-:Y:S02]  /*0d70*/  FADD R0, R0, R5 ;  /* 0x0000000500007221 */ /* 0x000fe40000000000 */
[----:B------:R-:W-:Y:S01]  /*0d80*/  FADD R2, R6, R19 ;  /* 0x0000001306027221 */ /* 0x000fe20000000000 */
[----:B------:R-:W-:Y:S06]  /*0d90*/  @!P0 BRA `(.L_x_8) ;  /* 0xfffffffc00088947 */ /* 0x000fec000383ffff */
.L_x_1:
[----:B------:R-:W-:Y:S05]  /*0da0*/  BSYNC.RECONVERGENT B0 ;  /* 0x0000000000007941 */ /* 0x000fea0003800200 */
.L_x_0:
[----:B------:R-:W0:Y:S01]  /*0db0*/  S2UR UR10, SR_CgaCtaId ;  /* 0x00000000000a79c3 */ /* 0x000e220000008800 */
[----:B------:R-:W-:Y:S01]  /*0dc0*/  UMOV UR5, 0x400 ;  /* 0x0000040000057882 */ /* 0x000fe20000000000 */
[----:B------:R-:W-:Y:S02]  /*0dd0*/  UISETP.GE.U32.AND UP0, UPT, UR7, 0x2, UPT ;  /* 0x000000020700788c */ /* 0x000fe4000bf06070 */
[----:B------:R-:W-:-:S04]  /*0de0*/  UIADD3 UR5, UPT, UPT, UR5, 0x10, URZ ;  /* 0x0000001005057890 */ /* 0x000fc8000fffe0ff */
[----:B0-----:R-:W-:-:S04]  /*0df0*/  ULEA UR5, UR10, UR5, 0x18 ;  /* 0x000000050a057291 */ /* 0x001fc8000f8ec0ff */
[----:B------:R-:W-:Y:S02]  /*0e00*/  ULEA UR13, UR7, UR5, 0x2 ;  /* 0x00000005070d7291 */ /* 0x000fe4000f8e10ff */
[----:B------:R-:W-:-:S04]  /*0e10*/  LEA R3, R36, UR5, 0x2 ;  /* 0x0000000524037c11 */ /* 0x000fc8000f8e10ff */
[----:B------:R-:W-:Y:S01]  /*0e20*/  LEA R5, R36, UR13, 0x2 ;  /* 0x0000000d24057c11 */ /* 0x000fe2000f8e10ff */
[----:B------:R0:W-:Y:S04]  /*0e30*/  STS [R3], R0 ;  /* 0x0000000003007388 */ /* 0x0001e80000000800 */
[----:B------:R0:W-:Y:S01]  /*0e40*/  STS [R5], R2 ;  /* 0x0000000205007388 */ /* 0x0001e20000000800 */
[----:B------:R-:W-:Y:S06]  /*0e50*/  BAR.SYNC.DEFER_BLOCKING 0x0 ;  /* 0x0000000000007b1d */ /* 0x000fec0000010000 */
[----:B------:R-:W-:Y:S05]  /*0e60*/  BRA.U !UP0, `(.L_x_9) ;  /* 0x00000005082c7547 */ /* 0x000fea000b800000 */
[----:B0-----:R-:W-:-:S07]  /*0e70*/  MOV R0, UR7 ;  /* 0x0000000700007c02 */ /* 0x001fce0008000f00 */
.L_x_18:
[----:B------:R-:W-:Y:S01]  /*0e80*/  SHF.R.U32.HI R6, RZ, 0x1, R0 ;  /* 0x00000001ff067819 */ /* 0x000fe20000011600 */
[----:B------:R-:W-:Y:S03]  /*0e90*/  BSSY.RECONVERGENT B0, `(.L_x_10) ;  /* 0x000000d000007945 */ /* 0x000fe60003800200 */
[----:B------:R-:W-:-:S13]  /*0ea0*/  ISETP.GE.U32.AND P0, PT, R36, R6, PT ;  /* 0x000000062400720c */ /* 0x000fda0003f06070 */
[----:B0123--:R-:W-:Y:S05]  /*0eb0*/  @P0 BRA `(.L_x_11) ;  /* 0x0000000000280947 */ /* 0x00ffea0003800000 */
[C---:B------:R-:W-:Y:S01]  /*0ec0*/  LEA R2, R6.reuse, R3, 0x2 ;  /* 0x0000000306027211 */ /* 0x040fe200078e10ff */
[----:B------:R-:W-:Y:S01]  /*0ed0*/  LDS R7, [R3] ;  /* 0x0000000003077984 */ /* 0x000fe20000000800 */
[----:B------:R-:W-:-:S04]  /*0ee0*/  IMAD R6, R6, 0x4, R5 ;  /* 0x0000000406067824 */ /* 0x000fc800078e0205 */
[----:B------:R-:W0:Y:S02]  /*0ef0*/  LDS R2, [R2] ;  /* 0x0000000002027984 */ /* 0x000e240000000800 */
[----:B0-----:R-:W-:-:S05]  /*0f00*/  FADD R4, R2, R7 ;  /* 0x0000000702047221 */ /* 0x001fca0000000000 */
[----:B------:R-:W-:Y:S04]  /*0f10*/  STS [R3], R4 ;  /* 0x0000000403007388 */ /* 0x000fe80000000800 */
[----:B------:R-:W-:Y:S04]  /*0f20*/  LDS R6, [R6] ;  /* 0x0000000006067984 */ /* 0x000fe80000000800 */
[----:B------:R-:W0:Y:S02]  /*0f30*/  LDS R7, [R5] ;  /* 0x0000000005077984 */ /* 0x000e240000000800 */
[----:B0-----:R-:W-:-:S05]  /*0f40*/  FADD R8, R6, R7 ;  /* 0x0000000706087221 */ /* 0x001fca0000000000 */
[----:B------:R0:W-:Y:S02]  /*0f50*/  STS [R5], R8 ;  /* 0x0000000805007388 */ /* 0x0001e40000000800 */
.L_x_11:
[----:B------:R-:W-:Y:S05]  /*0f60*/  BSYNC.RECONVERGENT B0 ;  /* 0x0000000000007941 */ /* 0x000fea0003800200 */
.L_x_10:
[----:B------:R-:W-:Y:S01]  /*0f70*/  BAR.SYNC.DEFER_BLOCKING 0x0 ;  /* 0x0000000000007b1d */ /* 0x000fe20000010000 */
[----:B------:R-:W-:-:S13]  /*0f80*/  ISETP.GE.U32.AND P0, PT, R0, 0x4, PT ;  /* 0x000000040000780c */ /* 0x000fda0003f06070 */
[----:B------:R-:W-:Y:S05]  /*0f90*/  @!P0 BRA `(.L_x_9) ;  /* 0x0000000000e08947 */ /* 0x000fea0003800000 */
[----:B------:R-:W-:Y:S01]  /*0fa0*/  SHF.R.U32.HI R7, RZ, 0x2, R0 ;  /* 0x00000002ff077819 */ /* 0x000fe20000011600 */
[----:B------:R-:W-:Y:S03]  /*0fb0*/  BSSY.RECONVERGENT B0, `(.L_x_12) ;  /* 0x000000e000007945 */ /* 0x000fe60003800200 */
[----:B------:R-:W-:-:S13]  /*0fc0*/  ISETP.GE.U32.AND P0, PT, R36, R7, PT ;  /* 0x000000072400720c */ /* 0x000fda0003f06070 */
[----:B------:R-:W-:Y:S05]  /*0fd0*/  @P0 BRA `(.L_x_13) ;  /* 0x00000000002c0947 */ /* 0x000fea0003800000 */
[----:B------:R-:W-:Y:S01]  /*0fe0*/  LOP3.LUT R2, R0, 0x7fc, RZ, 0xc0, !PT ;  /* 0x000007fc00027812 */ /* 0x000fe200078ec0ff */
[----:B------:R-:W-:Y:S03]  /*0ff0*/  LDS R7, [R3] ;  /* 0x0000000003077984 */ /* 0x000fe60000000800 */
[-C--:B------:R-:W-:Y:S02]  /*1000*/  IADD3 R4, PT, PT, R3, R2.reuse, RZ ;  /* 0x0000000203047210 */ /* 0x080fe40007ffe0ff */
[----:B------:R-:W-:-:S04]  /*1010*/  IADD3 R2, PT, PT, R5, R2, RZ ;  /* 0x0000000205027210 */ /* 0x000fc80007ffe0ff */
[----:B------:R-:W1:Y:S02]  /*1020*/  LDS R4, [R4] ;  /* 0x0000000004047984 */ /* 0x000e640000000800 */
[----:B-1----:R-:W-:-:S05]  /*1030*/  FADD R6, R4, R7 ;  /* 0x0000000704067221 */ /* 0x002fca0000000000 */
[----:B------:R-:W-:Y:S04]  /*1040*/  STS [R3], R6 ;  /* 0x0000000603007388 */ /* 0x000fe80000000800 */
[----:B------:R-:W-:Y:S04]  /*1050*/  LDS R2, [R2] ;  /* 0x0000000002027984 */ /* 0x000fe80000000800 */
[----:B------:R-:W0:Y:S02]  /*1060*/  LDS R7, [R5] ;  /* 0x0000000005077984 */ /* 0x000e240000000800 */
[----:B0-----:R-:W-:-:S05]  /*1070*/  FADD R8, R2, R7 ;  /* 0x0000000702087221 */ /* 0x001fca0000000000 */
[----:B------:R1:W-:Y:S02]  /*1080*/  STS [R5], R8 ;  /* 0x0000000805007388 */ /* 0x0003e40000000800 */
.L_x_13:
[----:B------:R-:W-:Y:S05]  /*1090*/  BSYNC.RECONVERGENT B0 ;  /* 0x0000000000007941 */ /* 0x000fea0003800200 */
.L_x_12:
[----:B------:R-:W-:Y:S01]  /*10a0*/  BAR.SYNC.DEFER_BLOCKING 0x0 ;  /* 0x0000000000007b1d */ /* 0x000fe20000010000 */
[----:B------:R-:W-:-:S13]  /*10b0*/  ISETP.GE.U32.AND P0, PT, R0, 0x8, PT ;  /* 0x000000080000780c */ /* 0x000fda0003f06070 */
[----:B------:R-:W-:Y:S05]  /*10c0*/  @!P0 BRA `(.L_x_9) ;  /* 0x0000000000948947 */ /* 0x000fea0003800000 */
[----:B------:R-:W-:Y:S01]  /*10d0*/  SHF.R.U32.HI R6, RZ, 0x3, R0 ;  /* 0x00000003ff067819 */ /* 0x000fe20000011600 */
[----:B------:R-:W-:Y:S03]  /*10e0*/  BSSY.RECONVERGENT B0, `(.L_x_14) ;  /* 0x000000d000007945 */ /* 0x000fe60003800200 */
[----:B------:R-:W-:-:S13]  /*10f0*/  ISETP.GE.U32.AND P0, PT, R36, R6, PT ;  /* 0x000000062400720c */ /* 0x000fda0003f06070 */
[----:B------:R-:W-:Y:S05]  /*1100*/  @P0 BRA `(.L_x_15) ;  /* 0x0000000000280947 */ /* 0x000fea0003800000 */
[C---:B------:R-:W-:Y:S01]  /*1110*/  IMAD R2, R6.reuse, 0x4, R3 ;  /* 0x0000000406027824 */ /* 0x040fe200078e0203 */
[----:B------:R-:W-:Y:S01]  /*1120*/  LDS R7, [R3] ;  /* 0x0000000003077984 */ /* 0x000fe20000000800 */
[----:B------:R-:W-:-:S04]  /*1130*/  LEA R6, R6, R5, 0x2 ;  /* 0x0000000506067211 */ /* 0x000fc800078e10ff */
[----:B------:R-:W2:Y:S02]  /*1140*/  LDS R2, [R2] ;  /* 0x0000000002027984 */ /* 0x000ea40000000800 */
[----:B--2---:R-:W-:-:S05]  /*1150*/  FADD R4, R2, R7 ;  /* 0x0000000702047221 */ /* 0x004fca0000000000 */
[----:B------:R-:W-:Y:S04]  /*1160*/  STS [R3], R4 ;  /* 0x0000000403007388 */ /* 0x000fe80000000800 */
[----:B------:R-:W-:Y:S04]  /*1170*/  LDS R6, [R6] ;  /* 0x0000000006067984 */ /* 0x000fe80000000800 */
[----:B------:R-:W0:Y:S02]  /*1180*/  LDS R7, [R5] ;  /* 0x0000000005077984 */ /* 0x000e240000000800 */
[----:B01----:R-:W-:-:S05]  /*1190*/  FADD R8, R6, R7 ;  /* 0x0000000706087221 */ /* 0x003fca0000000000 */
[----:B------:R2:W-:Y:S02]  /*11a0*/  STS [R5], R8 ;  /* 0x0000000805007388 */ /* 0x0005e40000000800 */
.L_x_15:
[----:B------:R-:W-:Y:S05]  /*11b0*/  BSYNC.RECONVERGENT B0 ;  /* 0x0000000000007941 */ /* 0x000fea0003800200 */
.L_x_14:
[----:B------:R-:W-:Y:S01]  /*11c0*/  BAR.SYNC.DEFER_BLOCKING 0x0 ;  /* 0x0000000000007b1d */ /* 0x000fe20000010000 */
[----:B------:R-:W-:-:S13]  /*11d0*/  ISETP.GE.U32.AND P0, PT, R0, 0x10, PT ;  /* 0x000000100000780c */ /* 0x000fda0003f06070 */
[----:B------:R-:W-:Y:S05]  /*11e0*/  @!P0 BRA `(.L_x_9) ;  /* 0x00000000004c8947 */ /* 0x000fea0003800000 */
[----:B------:R-:W-:Y:S01]  /*11f0*/  SHF.R.U32.HI R10, RZ, 0x4, R0 ;  /* 0x00000004ff0a7819 */ /* 0x000fe20000011600 */
[----:B------:R-:W-:Y:S03]  /*1200*/  BSSY.RECONVERGENT B0, `(.L_x_16) ;  /* 0x000000d000007945 */ /* 0x000fe60003800200 */
[----:B------:R-:W-:-:S13]  /*1210*/  ISETP.GE.U32.AND P0, PT, R36, R10, PT ;  /* 0x0000000a2400720c */ /* 0x000fda0003f06070 */
[----:B------:R-:W-:Y:S05]  /*1220*/  @P0 BRA `(.L_x_17) ;  /* 0x0000000000280947 */ /* 0x000fea0003800000 */
[C---:B------:R-:W-:Y:S01]  /*1230*/  LEA R2, R10.reuse, R3, 0x2 ;  /* 0x000000030a027211 */ /* 0x040fe200078e10ff */
[----:B------:R-:W-:Y:S01]  /*1240*/  LDS R7, [R3] ;  /* 0x0000000003077984 */ /* 0x000fe20000000800 */
[----:B------:R-:W-:-:S04]  /*1250*/  IMAD R6, R10, 0x4, R5 ;  /* 0x000000040a067824 */ /* 0x000fc800078e0205 */
[----:B------:R-:W3:Y:S02]  /*1260*/  LDS R2, [R2] ;  /* 0x0000000002027984 */ /* 0x000ee40000000800 */
[----:B---3--:R-:W-:-:S05]  /*1270*/  FADD R4, R2, R7 ;  /* 0x0000000702047221 */ /* 0x008fca0000000000 */
[----:B------:R-:W-:Y:S04]  /*1280*/  STS [R3], R4 ;  /* 0x0000000403007388 */ /* 0x000fe80000000800 */
[----:B------:R-:W-:Y:S04]  /*1290*/  LDS R6, [R6] ;  /* 0x0000000006067984 */ /* 0x000fe80000000800 */
[----:B------:R-:W0:Y:S02]  /*12a0*/  LDS R7, [R5] ;  /* 0x0000000005077984 */ /* 0x000e240000000800 */
[----:B012---:R-:W-:-:S05]  /*12b0*/  FADD R8, R6, R7 ;  /* 0x0000000706087221 */ /* 0x007fca0000000000 */
[----:B------:R3:W-:Y:S02]  /*12c0*/  STS [R5], R8 ;  /* 0x0000000805007388 */ /* 0x0007e40000000800 */
.L_x_17:
[----:B------:R-:W-:Y:S05]  /*12d0*/  BSYNC.RECONVERGENT B0 ;  /* 0x0000000000007941 */ /* 0x000fea0003800200 */
.L_x_16:
[----:B------:R-:W-:Y:S01]  /*12e0*/  BAR.SYNC.DEFER_BLOCKING 0x0 ;  /* 0x0000000000007b1d */ /* 0x000fe20000010000 */
[----:B------:R-:W-:Y:S02]  /*12f0*/  ISETP.GT.U32.AND P0, PT, R0, 0x1f, PT ;  /* 0x0000001f0000780c */ /* 0x000fe40003f04070 */
[----:B------:R-:W-:-:S11]  /*1300*/  MOV R0, R10 ;  /* 0x0000000a00007202 */ /* 0x000fd60000000f00 */
[----:B------:R-:W-:Y:S05]  /*1310*/  @P0 BRA `(.L_x_18) ;  /* 0xfffffff800d80947 */ /* 0x000fea000383ffff */
.L_x_9:
[----:B------:R-:W-:Y:S01]  /*1320*/  ISETP.NE.AND P0, PT, R36, RZ, PT ;  /* 0x000000ff2400720c */ /* 0x000fe20003f05270 */
[----:B------:R-:W-:-:S12]  /*1330*/  BSSY.RECONVERGENT B2, `(.L_x_19) ;  /* 0x0000028000027945 */ /* 0x000fd80003800200 */
[----:B------:R-:W-:Y:S05]  /*1340*/  @P0 BRA `(.L_x_20) ;  /* 0x0000000000980947 */ /* 0x000fea0003800000 */
[----:B------:R-:W4:Y:S01]  /*1350*/  S2UR UR10, SR_CgaCtaId ;  /* 0x00000000000a79c3 */ /* 0x000f220000008800 */
[----:B------:R-:W-:Y:S01]  /*1360*/  UMOV UR5, 0x400 ;  /* 0x0000040000057882 */ /* 0x000fe20000000000 */
[----:B------:R-:W-:Y:S01]  /*1370*/  UMOV UR11, UR12 ;  /* 0x0000000c000b7c82 */ /* 0x000fe20008000000 */
[----:B----4-:R-:W-:-:S03]  /*1380*/  ULEA UR5, UR10, UR5, 0x18 ;  /* 0x000000050a057291 */ /* 0x010fc6000f8ec0ff */
[----:B------:R-:W-:Y:S02]  /*1390*/  UMOV UR10, UR8 ;  /* 0x00000008000a7c82 */ /* 0x000fe40008000000 */
[----:B0-----:R-:W0:Y:S04]  /*13a0*/  I2F.U64 R0, UR10 ;  /* 0x0000000a00007d12 */ /* 0x001e280008301000 */
[----:B------:R-:W4:Y:S04]  /*13b0*/  LDS R30, [UR5+0x10] ;  /* 0x00001005ff1e7984 */ /* 0x000f280008000800 */
[----:B0-----:R-:W0:Y:S02]  /*13c0*/  MUFU.RCP R3, R0 ;  /* 0x0000000000037308 */ /* 0x001e240000001000 */
[----:B0-----:R-:W-:-:S04]  /*13d0*/  FFMA R2, -R0, R3, 1 ;  /* 0x3f80000000027423 */ /* 0x001fc80000000103 */
[----:B------:R-:W-:Y:S02]  /*13e0*/  FFMA R3, R3, R2, R3 ;  /* 0x0000000203037223 */ /* 0x000fe40000000003 */
[----:B----4-:R-:W0:Y:S02]  /*13f0*/  FCHK P0, R30, R0 ;  /* 0x000000001e007302 */ /* 0x010e240000000000 */
[----:B------:R-:W-:-:S04]  /*1400*/  FFMA R4, R30, R3, RZ ;  /* 0x000000031e047223 */ /* 0x000fc800000000ff */
[----:B------:R-:W-:-:S04]  /*1410*/  FFMA R2, -R0, R4, R30 ;  /* 0x0000000400027223 */ /* 0x000fc8000000011e */
[----:B------:R-:W-:Y:S01]  /*1420*/  FFMA R4, R3, R2, R4 ;  /* 0x0000000203047223 */ /* 0x000fe20000000004 */
[----:B0-----:R-:W-:Y:S06]  /*1430*/  @!P0 BRA `(.L_x_21) ;  /* 0x00000000000c8947 */ /* 0x001fec0003800000 */
[----:B------:R-:W-:-:S07]  /*1440*/  MOV R24, 0x1460 ;  /* 0x0000146000187802 */ /* 0x000fce0000000f00 */
[----:B-123--:R-:W-:Y:S05]  /*1450*/  CALL.REL.NOINC `($__internal_2_$__cuda_sm3x_div_rn_noftz_f32_slowpath) ;  /* 0x0000002800207944 */ /* 0x00efea0003c00000 */
[----:B------:R-:W-:-:S07]  /*1460*/  MOV R4, R2 ;  /* 0x0000000200047202 */ /* 0x000fce0000000f00 */
.L_x_21:
[----:B------:R-:W0:Y:S01]  /*1470*/  S2UR UR10, SR_CgaCtaId ;  /* 0x00000000000a79c3 */ /* 0x000e220000008800 */
[----:B------:R-:W-:Y:S01]  /*1480*/  UMOV UR5, 0x400 ;  /* 0x0000040000057882 */ /* 0x000fe20000000000 */
[----:B------:R-:W4:Y:S02]  /*1490*/  MUFU.RCP R3, R0 ;  /* 0x0000000000037308 */ /* 0x000f240000001000 */
[----:B----4-:R-:W-:-:S04]  /*14a0*/  FFMA R2, -R0, R3, 1 ;  /* 0x3f80000000027423 */ /* 0x010fc80000000103 */
[----:B------:R-:W-:Y:S01]  /*14b0*/  FFMA R2, R3, R2, R3 ;  /* 0x0000000203027223 */ /* 0x000fe20000000003 */
[----:B0-----:R-:W-:-:S09]  /*14c0*/  ULEA UR5, UR10, UR5, 0x18 ;  /* 0x000000050a057291 */ /* 0x001fd2000f8ec0ff */
[----:B------:R-:W-:Y:S04]  /*14d0*/  STS [UR5], R4 ;  /* 0x00000004ff007988 */ /* 0x000fe80008000805 */
[----:B------:R-:W0:Y:S02]  /*14e0*/  LDS R30, [UR13] ;  /* 0x0000000dff1e7984 */ /* 0x000e240008000800 */
[----:B0-----:R-:W0:Y:S01]  /*14f0*/  FCHK P0, R30, R0 ;  /* 0x000000001e007302 */ /* 0x001e220000000000 */
[----:B------:R-:W-:-:S04]  /*1500*/  FFMA R3, R2, R30, RZ ;  /* 0x0000001e02037223 */ /* 0x000fc800000000ff */
[----:B------:R-:W-:-:S04]  /*1510*/  FFMA R6, -R0, R3, R30 ;  /* 0x0000000300067223 */ /* 0x000fc8000000011e */
[----:B------:R-:W-:Y:S01]  /*1520*/  FFMA R2, R2, R6, R3 ;  /* 0x0000000602027223 */ /* 0x000fe20000000003 */
[----:B0-----:R-:W-:Y:S06]  /*1530*/  @!P0 BRA `(.L_x_22) ;  /* 0x0000000000088947 */ /* 0x001fec0003800000 */
[----:B------:R-:W-:-:S07]  /*1540*/  MOV R24, 0x1560 ;  /* 0x0000156000187802 */ /* 0x000fce0000000f00 */
[----:B-123--:R-:W-:Y:S05]  /*1550*/  CALL.REL.NOINC `($__internal_2_$__cuda_sm3x_div_rn_noftz_f32_slowpath) ;  /* 0x0000002400e07944 */ /* 0x00efea0003c00000 */
.L_x_22:
[----:B------:R-:W0:Y:S01]  /*1560*/  S2UR UR10, SR_CgaCtaId ;  /* 0x00000000000a79c3 */ /* 0x000e220000008800 */
[----:B------:R-:W-:Y:S01]  /*1570*/  UMOV UR5, 0x400 ;  /* 0x0000040000057882 */ /* 0x000fe20000000000 */
[----:B------:R-:W-:Y:S01]  /*1580*/  FFMA R2, -R4, R4, R2 ;  /* 0x0000000404027223 */ /* 0x000fe20000000102 */
[----:B0-----:R-:W-:-:S09]  /*1590*/  ULEA UR5, UR10, UR5, 0x18 ;  /* 0x000000050a057291 */ /* 0x001fd2000f8ec0ff */
[----:B------:R4:W-:Y:S03]  /*15a0*/  STS [UR5+0x4], R2 ;  /* 0x00000402ff007988 */ /* 0x0009e60008000805 */
.L_x_20:
[----:B------:R-:W-:Y:S05]  /*15b0*/  BSYNC.RECONVERGENT B2 ;  /* 0x0000000000027941 */ /* 0x000fea0003800200 */
.L_x_19:
[----:B------:R-:W5:Y:S08]  /*15c0*/  S2UR UR10, SR_CgaCtaId ;  /* 0x00000000000a79c3 */ /* 0x000f700000008800 */
[----:B------:R-:W-:Y:S01]  /*15d0*/  BAR.SYNC.DEFER_BLOCKING 0x0 ;  /* 0x0000000000007b1d */ /* 0x000fe20000010000 */
[----:B0---4-:R-:W-:Y:S01]  /*15e0*/  IMAD.U32 R2, RZ, RZ, UR27 ;  /* 0x0000001bff027e24 */ /* 0x011fe2000f8e00ff */
[----:B------:R-:W-:-:S04]  /*15f0*/  ISETP.LT.U32.AND P0, PT, R36, UR26, PT ;  /* 0x0000001a24007c0c */ /* 0x000fc8000bf01070 */
[----:B------:R-:W-:Y:S01]  /*1600*/  UMOV UR5, 0x400 ;  /* 0x0000040000057882 */ /* 0x000fe20000000000 */
[----:B------:R-:W-:Y:S01]  /*1610*/  ISETP.GT.U32.AND.EX P0, PT, R2, R37, PT, P0 ;  /* 0x000000250200720c */ /* 0x000fe20003f04100 */
[----:B-----5:R-:W-:-:S09]  /*1620*/  ULEA UR5, UR10, UR5, 0x18 ;  /* 0x000000050a057291 */ /* 0x020fd2000f8ec0ff */
[----:B------:R-:W0:Y:S02]  /*1630*/  LDS R0, [UR5+0x4] ;  /* 0x00000405ff007984 */ /* 0x000e240008000800 */
[----:B------:R-:W0:Y:S02]  /*1640*/  LDCU UR5, c[0x0][0x3c0] ;  /* 0x00007800ff0577ac */ /* 0x000e240008000800 */
[----:B0-----:R-:W-:-:S04]  /*1650*/  FADD R0, R0, UR5 ;  /* 0x0000000500007e21 */ /* 0x001fc80008000000 */
[----:B------:R0:W4:Y:S01]  /*1660*/  MUFU.RSQ R3, R0 ;  /* 0x0000000000037308 */ /* 0x0001220000001400 */
[----:B------:R-:W-:-:S04]  /*1670*/  IADD3 R4, PT, PT, R0, -0xd000000, RZ ;  /* 0xf300000000047810 */ /* 0x000fc80007ffe0ff */
[----:B------:R-:W-:-:S13]  /*1680*/  ISETP.GT.U32.AND P1, PT, R4, 0x727fffff, PT ;  /* 0x727fffff0400780c */ /* 0x000fda0003f24070 */
[----:B0---4-:R-:W-:Y:S05]  /*1690*/  @!P1 BRA `(.L_x_23) ;  /* 0x00000000000c9947 */ /* 0x011fea0003800000 */
[----:B------:R-:W-:-:S07]  /*16a0*/  MOV R4, 0x16c0 ;  /* 0x000016c000047802 */ /* 0x000fce0000000f00 */
[----:B-123--:R-:W-:Y:S05]  /*16b0*/  CALL.REL.NOINC `($__internal_1_$__cuda_sm20_sqrt_rn_f32_slowpath) ;  /* 0x0000002400287944 */ /* 0x00efea0003c00000 */
[----:B------:R-:W-:Y:S05]  /*16c0*/  BRA `(.L_x_24) ;  /* 0x0000000000107947 */ /* 0x000fea0003800000 */
.L_x_23:
[----:B-123--:R-:W-:Y:S01]  /*16d0*/  FMUL.FTZ R5, R0, R3 ;  /* 0x0000000300057220 */ /* 0x00efe20000410000 */
[----:B------:R-:W-:-:S03]  /*16e0*/  FMUL.FTZ R3, R3, 0.5 ;  /* 0x3f00000003037820 */ /* 0x000fc60000410000 */
[----:B------:R-:W-:-:S04]  /*16f0*/  FFMA R0, -R5, R5, R0 ;  /* 0x0000000505007223 */ /* 0x000fc80000000100 */
[----:B------:R-:W-:-:S07]  /*1700*/  FFMA R0, R0, R3, R5 ;  /* 0x0000000300007223 */ /* 0x000fce0000000005 */
.L_x_24:
[----:B------:R-:W-:Y:S05]  /*1710*/  @!P0 EXIT ;  /* 0x000000000000894d */ /* 0x000fea0003800000 */
        /* <DEDUP_REMOVED lines=16> */
[----:B------:R-:W-:Y:S01]  /*1820*/  IMAD.MOV.U32 R2, RZ, RZ, RZ ;  /* 0x000000ffff027224 */ /* 0x000fe200078e00ff */
[----:B------:R-:W-:-:S06]  /*1830*/  ISETP.NE.U32.AND P2, PT, RZ, UR7, PT ;  /* 0x00000007ff007c0c */ /* 0x000fcc000bf45070 */
[----:B0-----:R-:W0:Y:S02]  /*1840*/  MUFU.RCP R5, R5 ;  /* 0x0000000500057308 */ /* 0x001e240000001000 */
[----:B0-----:R-:W-:-:S06]  /*1850*/  IADD3 R6, PT, PT, R5, 0xffffffe, RZ ;  /* 0x0ffffffe05067810 */ /* 0x001fcc0007ffe0ff */
[----:B------:R-:W0:Y:S02]  /*1860*/  F2I.FTZ.U32.TRUNC.NTZ R3, R6 ;  /* 0x0000000600037305 */ /* 0x000e24000021f000 */
[----:B0-----:R-:W-:-:S05]  /*1870*/  IADD3 R7, PT, PT, RZ, -R3, RZ ;  /* 0x80000003ff077210 */ /* 0x001fca0007ffe0ff */
[----:B------:R-:W-:-:S04]  /*1880*/  IMAD R7, R7, UR7, RZ ;  /* 0x0000000707077c24 */ /* 0x000fc8000f8e02ff */
[----:B------:R-:W-:-:S06]  /*1890*/  IMAD.HI.U32 R7, R3, R7, R2 ;  /* 0x0000000703077227 */ /* 0x000fcc00078e0002 */
[----:B------:R-:W-:-:S05]  /*18a0*/  IMAD.HI.U32 R2, R7, R4, RZ ;  /* 0x0000000407027227 */ /* 0x000fca00078e00ff */
[----:B------:R-:W-:-:S05]  /*18b0*/  IADD3 R3, PT, PT, -R2, RZ, RZ ;  /* 0x000000ff02037210 */ /* 0x000fca0007ffe1ff */
[----:B------:R-:W-:-:S05]  /*18c0*/  IMAD R3, R3, UR7, R4 ;  /* 0x0000000703037c24 */ /* 0x000fca000f8e0204 */
[----:B------:R-:W-:-:S13]  /*18d0*/  ISETP.GE.U32.AND P0, PT, R3, UR7, PT ;  /* 0x0000000703007c0c */ /* 0x000fda000bf06070 */
[----:B------:R-:W-:Y:S01]  /*18e0*/  @P0 IADD3 R3, PT, PT, R3, -UR7, RZ ;  /* 0x8000000703030c10 */ /* 0x000fe2000fffe0ff */
[----:B------:R-:W-:-:S03]  /*18f0*/  @P0 VIADD R2, R2, 0x1 ;  /* 0x0000000102020836 */ /* 0x000fc60000000000 */
[----:B------:R-:W-:Y:S01]  /*1900*/  ISETP.GE.U32.AND P1, PT, R3, UR7, PT ;  /* 0x0000000703007c0c */ /* 0x000fe2000bf26070 */
[----:B------:R-:W-:-:S12]  /*1910*/  HFMA2 R3, -RZ, RZ, 0, 0 ;  /* 0x00000000ff037431 */ /* 0x000fd800000001ff */
[----:B------:R-:W-:Y:S02]  /*1920*/  @P1 IADD3 R2, PT, PT, R2, 0x1, RZ ;  /* 0x0000000102021810 */ /* 0x000fe40007ffe0ff */
[----:B------:R-:W-:Y:S01]  /*1930*/  @!P2 LOP3.LUT R2, RZ, UR7, RZ, 0x33, !PT ;  /* 0x00000007ff02ac12 */ /* 0x000fe2000f8e33ff */
[----:B------:R-:W-:Y:S06]  /*1940*/  BRA `(.L_x_27) ;  /* 0x0000000000187947 */ /* 0x000fec0003800000 */
.L_x_26:
[----:B------:R-:W-:Y:S01]  /*1950*/  IMAD.MOV.U32 R3, RZ, RZ, R4 ;  /* 0x000000ffff037224 */ /* 0x000fe200078e0004 */
[----:B------:R-:W-:Y:S02]  /*1960*/  MOV R4, UR7 ;  /* 0x0000000700047c02 */ /* 0x000fe40008000f00 */
[----:B------:R-:W-:-:S07]  /*1970*/  MOV R2, 0x1990 ;  /* 0x0000199000027802 */ /* 0x000fce0000000f00 */
[----:B------:R-:W-:Y:S05]  /*1980*/  CALL.REL.NOINC `($__internal_0_$__cuda_sm20_div_u64) ;  /* 0x0000001c00607944 */ /* 0x000fea0003c00000 */
[----:B------:R-:W-:Y:S01]  /*1990*/  MOV R2, R4 ;  /* 0x0000000400027202 */ /* 0x000fe20000000f00 */
[----:B------:R-:W-:-:S07]  /*19a0*/  IMAD.MOV.U32 R3, RZ, RZ, R5 ;  /* 0x000000ffff037224 */ /* 0x000fce00078e0005 */
.L_x_27:
[----:B------:R-:W-:Y:S05]  /*19b0*/  BSYNC.RECONVERGENT B0 ;  /* 0x0000000000007941 */ /* 0x000fea0003800200 */
.L_x_25:
[----:B------:R-:W-:Y:S01]  /*19c0*/  IADD3 R17, P1, PT, R2, R17, RZ ;  /* 0x0000001102117210 */ /* 0x000fe20007f3e0ff */
[----:B------:R-:W0:Y:S01]  /*19d0*/  LDCU.64 UR14, c[0x0][0x380] ;  /* 0x00007000ff0e77ac */ /* 0x000e220008000a00 */
[----:B------:R-:W-:Y:S02]  /*19e0*/  BSSY.RECONVERGENT B2, `(.L_x_28) ;  /* 0x000006e000027945 */ /* 0x000fe40003800200 */
[----:B------:R-:W-:Y:S01]  /*19f0*/  LOP3.LUT R2, R17, 0x3, RZ, 0xc0, !PT ;  /* 0x0000000311027812 */ /* 0x000fe200078ec0ff */
[----:B------:R-:W1:Y:S01]  /*1a00*/  LDCU.64 UR10, c[0x0][0x398] ;  /* 0x00007300ff0a77ac */ /* 0x000e620008000a00 */
[----:B------:R-:W-:Y:S02]  /*1a10*/  IADD3.X R16, PT, PT, RZ, R3, RZ, P1, !PT ;  /* 0x00000003ff107210 */ /* 0x000fe40000ffe4ff */
[----:B------:R-:W-:Y:S01]  /*1a20*/  ISETP.NE.U32.AND P0, PT, R2, 0x3, PT ;  /* 0x000000030200780c */ /* 0x000fe20003f05070 */
[----:B------:R-:W-:Y:S02]  /*1a30*/  UIMAD.WIDE.U32 UR8, UR8, UR6, URZ ;  /* 0x00000006080872a5 */ /* 0x000fe4000f8e00ff */
[----:B------:R-:W-:Y:S01]  /*1a40*/  UIMAD UR4, UR12, UR6, URZ ;  /* 0x000000060c0472a4 */ /* 0x000fe2000f8e02ff */
[----:B------:R-:W-:Y:S01]  /*1a50*/  ISETP.NE.AND.EX P0, PT, RZ, RZ, PT, P0 ;  /* 0x000000ffff00720c */ /* 0x000fe20003f05300 */
[----:B------:R-:W-:-:S02]  /*1a60*/  USHF.L.U32 UR12, UR8, 0x2, URZ ;  /* 0x00000002080c7899 */ /* 0x000fc400080006ff */
[----:B------:R-:W-:Y:S01]  /*1a70*/  UIADD3 UR4, UPT, UPT, UR9, UR4, URZ ;  /* 0x0000000409047290 */ /* 0x000fe2000fffe0ff */
[----:B------:R-:W2:Y:S01]  /*1a80*/  LDCU.64 UR16, c[0x0][0x388] ;  /* 0x00007100ff1077ac */ /* 0x000ea20008000a00 */
[----:B0-----:R-:W-:Y:S02]  /*1a90*/  UIADD3 UR5, UP0, UPT, UR12, UR14, URZ ;  /* 0x0000000e0c057290 */ /* 0x001fe4000ff1e0ff */
[----:B------:R-:W-:Y:S02]  /*1aa0*/  USHF.L.U64.HI UR8, UR8, 0x2, UR4 ;  /* 0x0000000208087899 */ /* 0x000fe40008010204 */
[----:B-1----:R-:W-:Y:S01]  /*1ab0*/  UIADD3 UR12, UP1, UPT, UR12, UR10, URZ ;  /* 0x0000000a0c0c7290 */ /* 0x002fe2000ff3e0ff */
[----:B------:R-:W0:Y:S01]  /*1ac0*/  LDCU.64 UR18, c[0x0][0x390] ;  /* 0x00007200ff1277ac */ /* 0x000e220008000a00 */
[----:B------:R-:W-:Y:S02]  /*1ad0*/  UIADD3.X UR13, UPT, UPT, UR8, UR15, URZ, UP0, !UPT ;  /* 0x0000000f080d7290 */ /* 0x000fe400087fe4ff */
[----:B------:R-:W-:Y:S01]  /*1ae0*/  UIADD3.X UR14, UPT, UPT, UR8, UR11, URZ, UP1, !UPT ;  /* 0x0000000b080e7290 */ /* 0x000fe20008ffe4ff */
[----:B------:R-:W-:Y:S11]  /*1af0*/  @!P0 BRA `(.L_x_29) ;  /* 0x0000000400708947 */ /* 0x000ff60003800000 */
[----:B------:R-:W-:Y:S01]  /*1b00*/  IADD3 R21, PT, PT, R17, 0x1, RZ ;  /* 0x0000000111157810 */ /* 0x000fe20007ffe0ff */
[----:B------:R-:W-:Y:S01]  /*1b10*/  HFMA2 R20, -RZ, RZ, 0, 0 ;  /* 0x00000000ff147431 */ /* 0x000fe200000001ff */
[C---:B------:R-:W-:Y:S01]  /*1b20*/  SHF.L.U64.HI R18, R36.reuse, 0x4, R37 ;  /* 0x0000000424127819 */ /* 0x040fe20000010225 */
[----:B------:R-:W-:Y:S01]  /*1b30*/  IMAD.SHL.U32 R19, R36, 0x10, RZ ;  /* 0x0000001024137824 */ /* 0x000fe200078e00ff */
[----:B------:R-:W-:-:S07]  /*1b40*/  LOP3.LUT R21, R21, 0x3, RZ, 0xc0, !PT ;  /* 0x0000000315157812 */ /* 0x000fce00078ec0ff */
.L_x_38:
[----:B------:R-:W-:-:S04]  /*1b50*/  IADD3 R4, P0, PT, R19, UR5, RZ ;  /* 0x0000000513047c10 */ /* 0x000fc8000ff1e0ff */
[----:B------:R-:W-:-:S06]  /*1b60*/  IADD3.X R5, PT, PT, R18, UR13, RZ, P0, !PT ;  /* 0x0000000d12057c10 */ /* 0x000fcc00087fe4ff */
[----:B------:R-:W3:Y:S01]  /*1b70*/  LDG.E.128.CONSTANT R4, desc[UR24][R4.64] ;  /* 0x0000001804047981 */ /* 0x000ee2000c1e9d00 */
[C---:B--2---:R-:W-:Y:S02]  /*1b80*/  IADD3 R8, P0, PT, R19.reuse, UR16, RZ ;  /* 0x0000001013087c10 */ /* 0x044fe4000ff1e0ff */
[----:B0-----:R-:W-:Y:S02]  /*1b90*/  IADD3 R12, P1, PT, R19, UR18, RZ ;  /* 0x00000012130c7c10 */ /* 0x001fe4000ff3e0ff */
[C---:B------:R-:W-:Y:S02]  /*1ba0*/  IADD3.X R9, PT, PT, R18.reuse, UR17, RZ, P0, !PT ;  /* 0x0000001112097c10 */ /* 0x040fe400087fe4ff */
[----:B------:R-:W-:-:S04]  /*1bb0*/  IADD3.X R13, PT, PT, R18, UR19, RZ, P1, !PT ;  /* 0x00000013120d7c10 */ /* 0x000fc80008ffe4ff */
[----:B------:R-:W5:Y:S04]  /*1bc0*/  LDG.E.128.CONSTANT R8, desc[UR24][R8.64] ;  /* 0x0000001808087981 */ /* 0x000f68000c1e9d00 */
[----:B------:R-:W5:Y:S01]  /*1bd0*/  LDG.E.128.CONSTANT R12, desc[UR24][R12.64] ;  /* 0x000000180c0c7981 */ /* 0x000f62000c1e9d00 */
[----:B------:R-:W0:Y:S01]  /*1be0*/  S2UR UR8, SR_CgaCtaId ;  /* 0x00000000000879c3 */ /* 0x000e220000008800 */
[----:B------:R-:W-:Y:S01]  /*1bf0*/  UMOV UR4, 0x400 ;  /* 0x0000040000047882 */ /* 0x000fe20000000000 */
[----:B------:R-:W1:Y:S01]  /*1c00*/  MUFU.RCP R3, R0 ;  /* 0x0000000000037308 */ /* 0x000e620000001000 */
[----:B------:R-:W-:Y:S01]  /*1c10*/  BSSY.RECONVERGENT B3, `(.L_x_30) ;  /* 0x000000e000037945 */ /* 0x000fe20003800200 */
[----:B-1----:R-:W-:-:S04]  /*1c20*/  FFMA R2, R3, -R0, 1 ;  /* 0x3f80000003027423 */ /* 0x002fc80000000800 */
[----:B------:R-:W-:Y:S01]  /*1c30*/  FFMA R3, R3, R2, R3 ;  /* 0x0000000203037223 */ /* 0x000fe20000000003 */
[----:B0-----:R-:W-:-:S09]  /*1c40*/  ULEA UR4, UR8, UR4, 0x18 ;  /* 0x0000000408047291 */ /* 0x001fd2000f8ec0ff */
[----:B------:R-:W3:Y:S02]  /*1c50*/  LDS R22, [UR4] ;  /* 0x00000004ff167984 */ /* 0x000ee40008000800 */
[----:B---3--:R-:W-:-:S04]  /*1c60*/  FADD R30, R4, -R22 ;  /* 0x80000016041e7221 */ /* 0x008fc80000000000 */
[----:B------:R-:W0:Y:S01]  /*1c70*/  FCHK P0, R30, R0 ;  /* 0x000000001e007302 */ /* 0x000e220000000000 */
[----:B------:R-:W-:-:S04]  /*1c80*/  FFMA R23, R30, R3, RZ ;  /* 0x000000031e177223 */ /* 0x000fc800000000ff */
[----:B------:R-:W-:-:S04]  /*1c90*/  FFMA R2, R23, -R0, R30 ;  /* 0x8000000017027223 */ /* 0x000fc8000000001e */
[----:B------:R-:W-:Y:S01]  /*1ca0*/  FFMA R3, R3, R2, R23 ;  /* 0x0000000203037223 */ /* 0x000fe20000000017 */
[----:B0-----:R-:W-:Y:S06]  /*1cb0*/  @!P0 BRA `(.L_x_31) ;  /* 0x00000000000c8947 */ /* 0x001fec0003800000 */
[----:B------:R-:W-:-:S07]  /*1cc0*/  MOV R24, 0x1ce0 ;  /* 0x00001ce000187802 */ /* 0x000fce0000000f00 */
[----:B-----5:R-:W-:Y:S05]  /*1cd0*/  CALL.REL.NOINC `($__internal_2_$__cuda_sm3x_div_rn_noftz_f32_slowpath) ;  /* 0x0000002000007944 */ /* 0x020fea0003c00000 */
[----:B------:R-:W-:-:S07]  /*1ce0*/  MOV R3, R2 ;  /* 0x0000000200037202 */ /* 0x000fce0000000f00 */
.L_x_31:
[----:B------:R-:W-:Y:S05]  /*1cf0*/  BSYNC.RECONVERGENT B3 ;  /* 0x0000000000037941 */ /* 0x000fea0003800200 */
.L_x_30:
[----:B------:R-:W0:Y:S01]  /*1d00*/  MUFU.RCP R23, R0 ;  /* 0x0000000000177308 */ /* 0x000e220000001000 */
[----:B------:R-:W-:Y:S01]  /*1d10*/  FADD R30, R5, -R22 ;  /* 0x80000016051e7221 */ /* 0x000fe20000000000 */
[----:B------:R-:W-:Y:S01]  /*1d20*/  BSSY.RECONVERGENT B3, `(.L_x_32) ;  /* 0x000000c000037945 */ /* 0x000fe20003800200 */
[----:B-----5:R-:W-:-:S05]  /*1d30*/  FFMA R8, R8, R3, R12 ;  /* 0x0000000308087223 */ /* 0x020fca000000000c */
[----:B------:R-:W1:Y:S01]  /*1d40*/  FCHK P0, R30, R0 ;  /* 0x000000001e007302 */ /* 0x000e620000000000 */
[----:B0-----:R-:W-:-:S04]  /*1d50*/  FFMA R2, R23, -R0, 1 ;  /* 0x3f80000017027423 */ /* 0x001fc80000000800 */
[----:B------:R-:W-:-:S04]  /*1d60*/  FFMA R2, R23, R2, R23 ;  /* 0x0000000217027223 */ /* 0x000fc80000000017 */
[----:B------:R-:W-:-:S04]  /*1d70*/  FFMA R5, R2, R30, RZ ;  /* 0x0000001e02057223 */ /* 0x000fc800000000ff */
[----:B------:R-:W-:-:S04]  /*1d80*/  FFMA R4, R5, -R0, R30 ;  /* 0x8000000005047223 */ /* 0x000fc8000000001e */
[----:B------:R-:W-:Y:S01]  /*1d90*/  FFMA R4, R2, R4, R5 ;  /* 0x0000000402047223 */ /* 0x000fe20000000005 */
[----:B-1----:R-:W-:Y:S06]  /*1da0*/  @!P0 BRA `(.L_x_33) ;  /* 0x00000000000c8947 */ /* 0x002fec0003800000 */
[----:B------:R-:W-:-:S07]  /*1db0*/  MOV R24, 0x1dd0 ;  /* 0x00001dd000187802 */ /* 0x000fce0000000f00 */
[----:B------:R-:W-:Y:S05]  /*1dc0*/  CALL.REL.NOINC `($__internal_2_$__cuda_sm3x_div_rn_noftz_f32_slowpath) ;  /* 0x0000001c00c47944 */ /* 0x000fea0003c00000 */
[----:B------:R-:W-:-:S07]  /*1dd0*/  IMAD.MOV.U32 R4, RZ, RZ, R2 ;  /* 0x000000ffff047224 */ /* 0x000fce00078e0002 */
.L_x_33:
[----:B------:R-:W-:Y:S05]  /*1de0*/  BSYNC.RECONVERGENT B3 ;  /* 0x0000000000037941 */ /* 0x000fea0003800200 */
.L_x_32:
[----:B------:R-:W0:Y:S01]  /*1df0*/  MUFU.RCP R3, R0 ;  /* 0x0000000000037308 */ /* 0x000e220000001000 */
[----:B------:R-:W-:Y:S01]  /*1e00*/  FADD R30, R6, -R22 ;  /* 0x80000016061e7221 */ /* 0x000fe20000000000 */
[----:B------:R-:W-:Y:S01]  /*1e10*/  BSSY.RECONVERGENT B3, `(.L_x_34) ;  /* 0x000000c000037945 */ /* 0x000fe20003800200 */
[----:B------:R-:W-:-:S05]  /*1e20*/  FFMA R9, R9, R4, R13 ;  /* 0x0000000409097223 */ /* 0x000fca000000000d */
        /* <DEDUP_REMOVED lines=9> */
[----:B------:R-:W-:-:S07]  /*1ec0*/  MOV R3, R2 ;  /* 0x0000000200037202 */ /* 0x000fce0000000f00 */
.L_x_35:
[----:B------:R-:W-:Y:S05]  /*1ed0*/  BSYNC.RECONVERGENT B3 ;  /* 0x0000000000037941 */ /* 0x000fea0003800200 */
.L_x_34:
        /* <DEDUP_REMOVED lines=14> */
.L_x_37:
[----:B------:R-:W-:Y:S05]  /*1fc0*/  BSYNC.RECONVERGENT B3 ;  /* 0x0000000000037941 */ /* 0x000fea0003800200 */
.L_x_36:
[----:B------:R-:W-:Y:S01]  /*1fd0*/  IADD3 R2, P0, PT, R19, UR12, RZ ;  /* 0x0000000c13027c10 */ /* 0x000fe2000ff1e0ff */
[----:B------:R-:W-:Y:S01]  /*1fe0*/  FFMA R11, R11, R4, R15 ;  /* 0x000000040b0b7223 */ /* 0x000fe2000000000f */
[----:B------:R-:W-:Y:S01]  /*1ff0*/  IMAD.U32 R4, RZ, RZ, UR7 ;  /* 0x00000007ff047e24 */ /* 0x000fe2000f8e00ff */
[----:B------:R-:W-:Y:S02]  /*2000*/  IADD3 R36, P1, PT, R36, UR7, RZ ;  /* 0x0000000724247c10 */ /* 0x000fe4000ff3e0ff */
[----:B------:R-:W-:Y:S02]  /*2010*/  IADD3.X R3, PT, PT, R18, UR14, RZ, P0, !PT ;  /* 0x0000000e12037c10 */ /* 0x000fe400087fe4ff */
[----:B------:R-:W-:Y:S02]  /*2020*/  IADD3 R21, P0, PT, R21, -0x1, RZ ;  /* 0xffffffff15157810 */ /* 0x000fe40007f1e0ff */
[----:B------:R-:W-:Y:S01]  /*2030*/  LEA R19, P2, R4, R19, 0x4 ;  /* 0x0000001304137211 */ /* 0x000fe200078420ff */
[----:B------:R1:W-:Y:S01]  /*2040*/  STG.E.128 desc[UR24][R2.64], R8 ;  /* 0x0000000802007986 */ /* 0x0003e2000c101d18 */
[----:B------:R-:W-:-:S02]  /*2050*/  IADD3.X R20, PT, PT, R20, -0x1, RZ, P0, !PT ;  /* 0xffffffff14147810 */ /* 0x000fc400007fe4ff */
[----:B------:R-:W-:Y:S02]  /*2060*/  ISETP.NE.U32.AND P0, PT, R21, RZ, PT ;  /* 0x000000ff1500720c */ /* 0x000fe40003f05070 */
[----:B------:R-:W-:Y:S02]  /*2070*/  MOV R5, UR7 ;  /* 0x0000000700057c02 */ /* 0x000fe40008000f00 */
[----:B------:R-:W-:Y:S02]  /*2080*/  ISETP.NE.AND.EX P0, PT, R20, RZ, PT, P0 ;  /* 0x000000ff1400720c */ /* 0x000fe40003f05300 */
[----:B------:R-:W-:Y:S02]  /*2090*/  LEA.HI.X R18, R5, R18, RZ, 0x4, P2 ;  /* 0x0000001205127211 */ /* 0x000fe400010f24ff */
[----:B------:R-:W-:-:S09]  /*20a0*/  IADD3.X R37, PT, PT, RZ, R37, RZ, P1, !PT ;  /* 0x00000025ff257210 */ /* 0x000fd20000ffe4ff */
[----:B-1----:R-:W-:Y:S05]  /*20b0*/  @P0 BRA `(.L_x_38) ;  /* 0xfffffff800a40947 */ /* 0x002fea000383ffff */
.L_x_29:
[----:B0-2---:R-:W-:Y:S05]  /*20c0*/  BSYNC.RECONVERGENT B2 ;  /* 0x0000000000027941 */ /* 0x005fea0003800200 */
.L_x_28:
[----:B------:R-:W-:-:S04]  /*20d0*/  ISETP.GE.U32.AND P0, PT, R17, 0x3, PT ;  /* 0x000000031100780c */ /* 0x000fc80003f06070 */
[----:B------:R-:W-:-:S13]  /*20e0*/  ISETP.GE.U32.AND.EX P0, PT, R16, RZ, PT, P0 ;  /* 0x000000ff1000720c */ /* 0x000fda0003f06100 */
[----:B------:R-:W-:Y:S05]  /*20f0*/  @!P0 EXIT ;  /* 0x000000000000894d */ /* 0x000fea0003800000 */
[----:B------:R-:W0:Y:S01]  /*2100*/  LDCU.128 UR8, c[0x0][0x3b0] ;  /* 0x00007600ff0877ac */ /* 0x000e220008000c00 */
[----:B------:R-:W1:Y:S01]  /*2110*/  LDC R33, c[0x0][0x360] ;  /* 0x0000d800ff217b82 */ /* 0x000e620000000800 */
[----:B------:R-:W-:Y:S01]  /*2120*/  BSSY.RECONVERGENT B2, `(.L_x_39) ;  /* 0x000015d000027945 */ /* 0x000fe20003800200 */
[C---:B------:R-:W-:Y:S01]  /*2130*/  SHF.L.U64.HI R31, R36.reuse, 0x4, R37 ;  /* 0x00000004241f7819 */ /* 0x040fe20000010225 */
[----:B------:R-:W2:Y:S01]  /*2140*/  LDCU.64 UR20, c[0x0][0x3a8] ;  /* 0x00007500ff1477ac */ /* 0x000ea20008000a00 */
[----:B------:R-:W-:Y:S01]  /*2150*/  IMAD.SHL.U32 R32, R36, 0x10, RZ ;  /* 0x0000001024207824 */ /* 0x000fe200078e00ff */
[----:B------:R-:W-:Y:S02]  /*2160*/  USHF.L.U32 UR15, UR7, 0x4, URZ ;  /* 0x00000004070f7899 */ /* 0x000fe400080006ff */
[----:B------:R-:W-:Y:S01]  /*2170*/  USHF.R.U32.HI UR22, URZ, 0x1c, UR7 ;  /* 0x0000001cff167899 */ /* 0x000fe20008011607 */
[----:B------:R-:W3:Y:S01]  /*2180*/  LDCU.64 UR28, c[0x0][0x388] ;  /* 0x00007100ff1c77ac */ /* 0x000ee20008000a00 */
[----:B------:R-:W4:Y:S01]  /*2190*/  LDCU.64 UR30, c[0x0][0x390] ;  /* 0x00007200ff1e77ac */ /* 0x000f220008000a00 */
[----:B0-----:R-:W-:-:S02]  /*21a0*/  UIMAD UR11, UR11, UR8, URZ ;  /* 0x000000080b0b72a4 */ /* 0x001fc4000f8e02ff */
[----:B------:R-:W-:Y:S02]  /*21b0*/  UIMAD.WIDE.U32 UR16, UR10, UR8, URZ ;  /* 0x000000080a1072a5 */ /* 0x000fe4000f8e00ff */
[----:B------:R-:W-:Y:S02]  /*21c0*/  UIMAD UR9, UR9, UR10, UR11 ;  /* 0x0000000a090972a4 */ /* 0x000fe4000f8e020b */
[----:B--2---:R-:W-:Y:S02]  /*21d0*/  UIMAD.WIDE.U32 UR18, UR16, UR20, URZ ;  /* 0x00000014101272a5 */ /* 0x004fe4000f8e00ff */
[----:B------:R-:W-:-:S04]  /*21e0*/  UIADD3 UR4, UPT, UPT, UR17, UR9, URZ ;  /* 0x0000000911047290 */ /* 0x000fc8000fffe0ff */
[----:B------:R-:W-:-:S03]  /*21f0*/  UIMAD UR4, UR4, UR20, URZ ;  /* 0x00000014040472a4 */ /* 0x000fc6000f8e02ff */
[----:B------:R-:W0:Y:S01]  /*2200*/  LDCU.128 UR8, c[0x0][0x390] ;  /* 0x00007200ff0877ac */ /* 0x000e220008000c00 */
[----:B------:R-:W-:Y:S02]  /*2210*/  UIMAD UR4, UR16, UR21, UR4 ;  /* 0x00000015100472a4 */ /* 0x000fe4000f8e0204 */
[----:B------:R-:W-:Y:S02]  /*2220*/  UIMAD.WIDE.U32 UR20, UR18, UR6, URZ ;  /* 0x00000006121472a5 */ /* 0x000fe4000f8e00ff */
[----:B------:R-:W-:Y:S02]  /*2230*/  UIADD3 UR16, UPT, UPT, UR19, UR4, URZ ;  /* 0x0000000413107290 */ /* 0x000fe4000fffe0ff */
[----:B------:R-:W-:Y:S02]  /*2240*/  USHF.L.U32 UR18, UR20, 0x2, URZ ;  /* 0x0000000214127899 */ /* 0x000fe400080006ff */
[----:B------:R-:W-:Y:S02]  /*2250*/  UIMAD UR6, UR16, UR6, URZ ;  /* 0x00000006100672a4 */ /* 0x000fe4000f8e02ff */
[----:B------:R-:W-:-:S02]  /*2260*/  UIADD3 UR23, UP2, UPT, UR15, UR18, URZ ;  /* 0x000000120f177290 */ /* 0x000fc4000ff5e0ff */
[----:B------:R-:W-:Y:S02]  /*2270*/  UIADD3 UR6, UPT, UPT, UR21, UR6, URZ ;  /* 0x0000000615067290 */ /* 0x000fe4000fffe0ff */
[----:B0-----:R-:W-:Y:S01]  /*2280*/  UIADD3 UR21, UP0, UPT, UR15, UR8, URZ ;  /* 0x000000080f157290 */ /* 0x001fe2000ff1e0ff */
[----:B------:R-:W0:Y:S01]  /*2290*/  LDCU.64 UR16, c[0x0][0x380] ;  /* 0x00007000ff1077ac */ /* 0x000e220008000a00 */
[----:B------:R-:W-:Y:S02]  /*22a0*/  USHF.L.U64.HI UR19, UR20, 0x2, UR6 ;  /* 0x0000000214137899 */ /* 0x000fe40008010206 */
[----:B------:R-:W-:Y:S02]  /*22b0*/  ULEA UR6, UP3, UR7, UR18, 0x5 ;  /* 0x0000001207067291 */ /* 0x000fe4000f8628ff */
[----:B------:R-:W-:Y:S02]  /*22c0*/  UIADD3.X UR15, UPT, UPT, UR22, UR9, URZ, UP0, !UPT ;  /* 0x00000009160f7290 */ /* 0x000fe400087fe4ff */
[----:B------:R-:W-:Y:S01]  /*22d0*/  UIMAD.WIDE.U32 UR8, UR7, 0x30, UR18 ;  /* 0x00000030070878a5 */ /* 0x000fe2000f8e0012 */
[----:B------:R-:W-:Y:S01]  /*22e0*/  UMOV UR4, URZ ;  /* 0x000000ff00047c82 */ /* 0x000fe20008000000 */
[----:B------:R-:W-:-:S02]  /*22f0*/  UIADD3.X UR22, UPT, UPT, UR22, UR19, URZ, UP2, !UPT ;  /* 0x0000001316167290 */ /* 0x000fc400097fe4ff */
[----:B------:R-:W-:Y:S02]  /*2300*/  UIADD3 UR33, UP1, UPT, UR23, UR10, URZ ;  /* 0x0000000a17217290 */ /* 0x000fe4000ff3e0ff */
[----:B------:R-:W-:Y:S02]  /*2310*/  UIADD3 UR20, UP0, UPT, UR6, UR10, URZ ;  /* 0x0000000a06147290 */ /* 0x000fe4000ff1e0ff */
[----:B------:R-:W-:Y:S02]  /*2320*/  ULEA.HI.X UR19, UR7, UR19, URZ, 0x5, UP3 ;  /* 0x0000001307137291 */ /* 0x000fe400098f2cff */
[----:B------:R-:W-:Y:S02]  /*2330*/  UIADD3 UR10, UP2, UPT, UR8, UR10, URZ ;  /* 0x0000000a080a7290 */ /* 0x000fe4000ff5e0ff */
[----:B------:R-:W-:Y:S02]  /*2340*/  UIADD3 UR18, UPT, UPT, UR4, UR9, URZ ;  /* 0x0000000904127290 */ /* 0x000fe4000fffe0ff */
[----:B------:R-:W-:-:S02]  /*2350*/  UIADD3.X UR34, UPT, UPT, UR22, UR11, URZ, UP1, !UPT ;  /* 0x0000000b16227290 */ /* 0x000fc40008ffe4ff */
[----:B------:R-:W-:Y:S02]  /*2360*/  UIADD3.X UR32, UPT, UPT, UR19, UR11, URZ, UP0, !UPT ;  /* 0x0000000b13207290 */ /* 0x000fe400087fe4ff */
[----:B------:R-:W-:Y:S02]  /*2370*/  UIADD3.X UR11, UPT, UPT, UR18, UR11, URZ, UP2, !UPT ;  /* 0x0000000b120b7290 */ /* 0x000fe400097fe4ff */
[----:B0-----:R-:W-:Y:S02]  /*2380*/  UIADD3 UR7, UP0, UPT, UR23, UR16, URZ ;  /* 0x0000001017077290 */ /* 0x001fe4000ff1e0ff */
[----:B------:R-:W-:Y:S02]  /*2390*/  UIADD3 UR4, UP1, UPT, UR6, UR16, URZ ;  /* 0x0000001006047290 */ /* 0x000fe4000ff3e0ff */
[----:B------:R-:W-:Y:S02]  /*23a0*/  UIADD3 UR8, UP2, UPT, UR8, UR16, URZ ;  /* 0x0000001008087290 */ /* 0x000fe4000ff5e0ff */
[----:B------:R-:W-:-:S02]  /*23b0*/  UIADD3.X UR9, UPT, UPT, UR22, UR17, URZ, UP0, !UPT ;  /* 0x0000001116097290 */ /* 0x000fc400087fe4ff */
[----:B------:R-:W-:Y:S02]  /*23c0*/  UIADD3.X UR6, UPT, UPT, UR19, UR17, URZ, UP1, !UPT ;  /* 0x0000001113067290 */ /* 0x000fe40008ffe4ff */
[----:B-1-34-:R-:W-:-:S12]  /*23d0*/  UIADD3.X UR17, UPT, UPT, UR18, UR17, URZ, UP2, !UPT ;  /* 0x0000001112117290 */ /* 0x01afd800097fe4ff */
.L_x_72:
[----:B------:R-:W-:-:S04]  /*23e0*/  IADD3 R4, P0, PT, R32, UR5, RZ ;  /* 0x0000000520047c10 */ /* 0x000fc8000ff1e0ff */
[----:B------:R-:W-:-:S06]  /*23f0*/  IADD3.X R5, PT, PT, R31, UR13, RZ, P0, !PT ;  /* 0x0000000d1f057c10 */ /* 0x000fcc00087fe4ff */
[----:B------:R-:W2:Y:S01]  /*2400*/  LDG.E.128.CONSTANT R4, desc[UR24][R4.64] ;  /* 0x0000001804047981 */ /* 0x000ea2000c1e9d00 */
[C---:B------:R-:W-:Y:S02]  /*2410*/  IADD3 R40, P0, PT, R32.reuse, UR28, RZ ;  /* 0x0000001c20287c10 */ /* 0x040fe4000ff1e0ff */
[----:B------:R-:W-:Y:S02]  /*2420*/  IADD3 R38, P1, PT, R32, UR30, RZ ;  /* 0x0000001e20267c10 */ /* 0x000fe4000ff3e0ff */
[C---:B------:R-:W-:Y:S02]  /*2430*/  IADD3.X R41, PT, PT, R31.reuse, UR29, RZ, P0, !PT ;  /* 0x0000001d1f297c10 */ /* 0x040fe400087fe4ff */
[----:B------:R-:W-:-:S03]  /*2440*/  IADD3.X R39, PT, PT, R31, UR31, RZ, P1, !PT ;  /* 0x0000001f1f277c10 */ /* 0x000fc60008ffe4ff */
[----:B0-----:R0:W5:Y:S04]  /*2450*/  LDG.E.128.CONSTANT R12, desc[UR24][R40.64] ;  /* 0x00000018280c7981 */ /* 0x001168000c1e9d00 */
[----:B------:R0:W5:Y:S01]  /*2460*/  LDG.E.128.CONSTANT R16, desc[UR24][R38.64] ;  /* 0x0000001826107981 */ /* 0x000162000c1e9d00 */
[----:B------:R-:W1:Y:S01]  /*2470*/  S2UR UR18, SR_CgaCtaId ;  /* 0x00000000001279c3 */ /* 0x000e620000008800 */
[----:B------:R-:W-:Y:S01]  /*2480*/  UMOV UR16, 0x400 ;  /* 0x0000040000107882 */ /* 0x000fe20000000000 */
[----:B------:R-:W3:Y:S01]  /*2490*/  MUFU.RCP R3, R0 ;  /* 0x0000000000037308 */ /* 0x000ee20000001000 */
[----:B------:R-:W-:Y:S01]  /*24a0*/  BSSY.RECONVERGENT B3, `(.L_x_40) ;  /* 0x000000e000037945 */ /* 0x000fe20003800200 */
[----:B---3--:R-:W-:-:S04]  /*24b0*/  FFMA R2, R3, -R0, 1 ;  /* 0x3f80000003027423 */ /* 0x008fc80000000800 */
[----:B------:R-:W-:Y:S01]  /*24c0*/  FFMA R2, R3, R2, R3 ;  /* 0x0000000203027223 */ /* 0x000fe20000000003 */
[----:B-1----:R-:W-:-:S09]  /*24d0*/  ULEA UR16, UR18, UR16, 0x18 ;  /* 0x0000001012107291 */ /* 0x002fd2000f8ec0ff */
[----:B------:R-:W2:Y:S02]  /*24e0*/  LDS R8, [UR16] ;  /* 0x00000010ff087984 */ /* 0x000ea40008000800 */
[----:B--2---:R-:W-:-:S04]  /*24f0*/  FADD R30, R4, -R8 ;  /* 0x80000008041e7221 */ /* 0x004fc80000000000 */
[----:B------:R-:W1:Y:S01]  /*2500*/  FCHK P0, R30, R0 ;  /* 0x000000001e007302 */ /* 0x000e620000000000 */
[----:B------:R-:W-:-:S04]  /*2510*/  FFMA R3, R2, R30, RZ ;  /* 0x0000001e02037223 */ /* 0x000fc800000000ff */
[----:B------:R-:W-:-:S04]  /*2520*/  FFMA R4, R3, -R0, R30 ;  /* 0x8000000003047223 */ /* 0x000fc8000000001e */
[----:B------:R-:W-:Y:S01]  /*2530*/  FFMA R3, R2, R4, R3 ;  /* 0x0000000402037223 */ /* 0x000fe20000000003 */
[----:B01----:R-:W-:Y:S06]  /*2540*/  @!P0 BRA `(.L_x_41) ;  /* 0x00000000000c8947 */ /* 0x003fec0003800000 */
[----:B------:R-:W-:-:S07]  /*2550*/  MOV R24, 0x2570 ;  /* 0x0000257000187802 */ /* 0x000fce0000000f00 */
[----:B-----5:R-:W-:Y:S05]  /*2560*/  CALL.REL.NOINC `($__internal_2_$__cuda_sm3x_div_rn_noftz_f32_slowpath) ;  /* 0x0000001400dc7944 */ /* 0x020fea0003c00000 */
[----:B------:R-:W-:-:S07]  /*2570*/  MOV R3, R2 ;  /* 0x0000000200037202 */ /* 0x000fce0000000f00 */
.L_x_41:
[----:B------:R-:W-:Y:S05]  /*2580*/  BSYNC.RECONVERGENT B3 ;  /* 0x0000000000037941 */ /* 0x000fea0003800200 */
.L_x_40:
        /* <DEDUP_REMOVED lines=14> */
.L_x_43:
[----:B------:R-:W-:Y:S05]  /*2670*/  BSYNC.RECONVERGENT B3 ;  /* 0x0000000000037941 */ /* 0x000fea0003800200 */
.L_x_42:
        /* <DEDUP_REMOVED lines=14> */
.L_x_45:
[----:B------:R-:W-:Y:S05]  /*2760*/  BSYNC.RECONVERGENT B3 ;  /* 0x0000000000037941 */ /* 0x000fea0003800200 */
.L_x_44:
        /* <DEDUP_REMOVED lines=14> */
.L_x_47:
[----:B------:R-:W-:Y:S05]  /*2850*/  BSYNC.RECONVERGENT B3 ;  /* 0x0000000000037941 */ /* 0x000fea0003800200 */
.L_x_46:
[----:B------:R-:W-:-:S04]  /*2860*/  IADD3 R20, P0, PT, R32, UR7, RZ ;  /* 0x0000000720147c10 */ /* 0x000fc8000ff1e0ff */
[----:B------:R-:W-:-:S06]  /*2870*/  IADD3.X R21, PT, PT, R31, UR9, RZ, P0, !PT ;  /* 0x000000091f157c10 */ /* 0x000fcc00087fe4ff */
[----:B------:R-:W2:Y:S01]  /*2880*/  LDG.E.128.CONSTANT R20, desc[UR24][R20.64] ;  /* 0x0000001814147981 */ /* 0x000ea2000c1e9d00 */
[----:B------:R-:W-:Y:S01]  /*2890*/  IADD3 R4, P0, PT, R32, UR21, RZ ;  /* 0x0000001520047c10 */ /* 0x000fe2000ff1e0ff */
[----:B------:R-:W-:-:S03]  /*28a0*/  IMAD.WIDE.U32 R8, R33, 0x10, R40 ;  /* 0x0000001021087825 */ /* 0x000fc600078e0028 */
[----:B------:R-:W-:-:S03]  /*28b0*/  IADD3.X R5, PT, PT, R31, UR15, RZ, P0, !PT ;  /* 0x0000000f1f057c10 */ /* 0x000fc600087fe4ff */
[----:B------:R-:W5:Y:S04]  /*28c0*/  LDG.E.128.CONSTANT R8, desc[UR24][R8.64] ;  /* 0x0000001808087981 */ /* 0x000f68000c1e9d00 */
[----:B------:R-:W5:Y:S01]  /*28d0*/  LDG.E.128.CONSTANT R4, desc[UR24][R4.64] ;  /* 0x0000001804047981 */ /* 0x000f62000c1e9d00 */
[----:B------:R-:W0:Y:S01]  /*28e0*/  S2UR UR18, SR_CgaCtaId ;  /* 0x00000000001279c3 */ /* 0x000e220000008800 */
[----:B------:R-:W-:Y:S01]  /*28f0*/  UMOV UR16, 0x400 ;  /* 0x0000040000107882 */ /* 0x000fe20000000000 */
[----:B------:R-:W1:Y:S01]  /*2900*/  MUFU.RCP R17, R0 ;  /* 0x0000000000117308 */ /* 0x000e620000001000 */
[----:B------:R-:W-:Y:S01]  /*2910*/  IADD3 R2, P0, PT, R32, UR12, RZ ;  /* 0x0000000c20027c10 */ /* 0x000fe2000ff1e0ff */
[----:B------:R-:W-:Y:S01]  /*2920*/  FFMA R15, R15, R18, R19 ;  /* 0x000000120f0f7223 */ /* 0x000fe20000000013 */
[----:B------:R-:W-:Y:S02]  /*2930*/  BSSY.RECONVERGENT B3, `(.L_x_48) ;  /* 0x0000010000037945 */ /* 0x000fe40003800200 */
[----:B------:R-:W-:-:S05]  /*2940*/  IADD3.X R3, PT, PT, R31, UR14, RZ, P0, !PT ;  /* 0x0000000e1f037c10 */ /* 0x000fca00087fe4ff */
[----:B------:R-:W-:Y:S01]  /*2950*/  STG.E.128 desc[UR24][R2.64], R12 ;  /* 0x0000000c02007986 */ /* 0x000fe2000c101d18 */
[----:B-1----:R-:W-:-:S04]  /*2960*/  FFMA R18, R17, -R0, 1 ;  /* 0x3f80000011127423 */ /* 0x002fc80000000800 */
[----:B------:R-:W-:Y:S01]  /*2970*/  FFMA R17, R17, R18, R17 ;  /* 0x0000001211117223 */ /* 0x000fe20000000011 */
[----:B0-----:R-:W-:-:S09]  /*2980*/  ULEA UR16, UR18, UR16, 0x18 ;  /* 0x0000001012107291 */ /* 0x001fd2000f8ec0ff */
[----:B------:R-:W2:Y:S02]  /*2990*/  LDS R16, [UR16] ;  /* 0x00000010ff107984 */ /* 0x000ea40008000800 */
[----:B--2---:R-:W-:-:S04]  /*29a0*/  FADD R30, R20, -R16 ;  /* 0x80000010141e7221 */ /* 0x004fc80000000000 */
        /* <DEDUP_REMOVED lines=8> */
.L_x_49:
[----:B------:R-:W-:Y:S05]  /*2a30*/  BSYNC.RECONVERGENT B3 ;  /* 0x0000000000037941 */ /* 0x000fea0003800200 */
.L_x_48:
        /* <DEDUP_REMOVED lines=14> */
.L_x_51:
[----:B------:R-:W-:Y:S05]  /*2b20*/  BSYNC.RECONVERGENT B3 ;  /* 0x0000000000037941 */ /* 0x000fea0003800200 */
.L_x_50:
        /* <DEDUP_REMOVED lines=14> */
.L_x_53:
[----:B------:R-:W-:Y:S05]  /*2c10*/  BSYNC.RECONVERGENT B3 ;  /* 0x0000000000037941 */ /* 0x000fea0003800200 */
.L_x_52:
        /* <DEDUP_REMOVED lines=14> */
.L_x_55:
[----:B------:R-:W-:Y:S05]  /*2d00*/  BSYNC.RECONVERGENT B3 ;  /* 0x0000000000037941 */ /* 0x000fea0003800200 */
.L_x_54:
[----:B------:R-:W-:-:S04]  /*2d10*/  IADD3 R20, P0, PT, R32, UR4, RZ ;  /* 0x0000000420147c10 */ /* 0x000fc8000ff1e0ff */
[----:B------:R-:W-:-:S06]  /*2d20*/  IADD3.X R21, PT, PT, R31, UR6, RZ, P0, !PT ;  /* 0x000000061f157c10 */ /* 0x000fcc00087fe4ff */
[----:B------:R-:W2:Y:S01]  /*2d30*/  LDG.E.128.CONSTANT R20, desc[UR24][R20.64] ;  /* 0x0000001814147981 */ /* 0x000ea2000c1e9d00 */
[----:B------:R-:W-:-:S04]  /*2d40*/  IMAD.WIDE.U32 R16, R33, 0x20, R40 ;  /* 0x0000002021107825 */ /* 0x000fc800078e0028 */
[----:B------:R-:W-:Y:S02]  /*2d50*/  IMAD.WIDE.U32 R12, R33, 0x20, R38 ;  /* 0x00000020210c7825 */ /* 0x000fe400078e0026 */
        /* <DEDUP_REMOVED lines=22> */
[----:B------:R-:W-:-:S07]  /*2ec0*/  IMAD.MOV.U32 R9, RZ, RZ, R2 ;  /* 0x000000ffff097224 */ /* 0x000fce00078e0002 */
.L_x_57:
[----:B------:R-:W-:Y:S05]  /*2ed0*/  BSYNC.RECONVERGENT B3 ;  /* 0x0000000000037941 */ /* 0x000fea0003800200 */
.L_x_56:
        /* <DEDUP_REMOVED lines=14> */
.L_x_59:
[----:B------:R-:W-:Y:S05]  /*2fc0*/  BSYNC.RECONVERGENT B3 ;  /* 0x0000000000037941 */ /* 0x000fea0003800200 */
.L_x_58:
        /* <DEDUP_REMOVED lines=14> */
.L_x_61:
[----:B------:R-:W-:Y:S05]  /*30b0*/  BSYNC.RECONVERGENT B3 ;  /* 0x0000000000037941 */ /* 0x000fea0003800200 */
.L_x_60:
        /* <DEDUP_REMOVED lines=13> */
.L_x_63:
[----:B------:R-:W-:Y:S05]  /*3190*/  BSYNC.RECONVERGENT B3 ;  /* 0x0000000000037941 */ /* 0x000fea0003800200 */
.L_x_62:
        /* <DEDUP_REMOVED lines=28> */
.L_x_65:
[----:B------:R-:W-:Y:S05]  /*3360*/  BSYNC.RECONVERGENT B3 ;  /* 0x0000000000037941 */ /* 0x000fea0003800200 */
.L_x_64:
        /* <DEDUP_REMOVED lines=14> */
.L_x_67:
[----:B------:R-:W-:Y:S05]  /*3450*/  BSYNC.RECONVERGENT B3 ;  /* 0x0000000000037941 */ /* 0x000fea0003800200 */
.L_x_66:
        /* <DEDUP_REMOVED lines=14> */
.L_x_69:
[----:B------:R-:W-:Y:S05]  /*3540*/  BSYNC.RECONVERGENT B3 ;  /* 0x0000000000037941 */ /* 0x000fea0003800200 */
.L_x_68:
        /* <DEDUP_REMOVED lines=14> */
.L_x_71:
[----:B------:R-:W-:Y:S05]  /*3630*/  BSYNC.RECONVERGENT B3 ;  /* 0x0000000000037941 */ /* 0x000fea0003800200 */
.L_x_70:
[----:B------:R-:W-:Y:S01]  /*3640*/  IADD3 R2, P0, PT, R32, UR10, RZ ;  /* 0x0000000a20027c10 */ /* 0x000fe2000ff1e0ff */
[----:B------:R-:W-:Y:S01]  /*3650*/  FFMA R11, R11, R4, R23 ;  /* 0x000000040b0b7223 */ /* 0x000fe20000000017 */
[----:B------:R-:W-:Y:S01]  /*3660*/  IMAD.WIDE.U32 R36, R33, 0x4, R36 ;  /* 0x0000000421247825 */ /* 0x000fe200078e0024 */
[----:B------:R-:W-:Y:S02]  /*3670*/  MOV R30, R32 ;  /* 0x00000020001e7202 */ /* 0x000fe40000000f00 */
[----:B------:R-:W-:Y:S02]  /*3680*/  IADD3.X R3, PT, PT, R31, UR11, RZ, P0, !PT ;  /* 0x0000000b1f037c10 */ /* 0x000fe400087fe4ff */
[----:B------:R-:W-:Y:S01]  /*3690*/  ISETP.GE.U32.AND P0, PT, R36, UR26, PT ;  /* 0x0000001a24007c0c */ /* 0x000fe2000bf06070 */
[----:B------:R-:W-:Y:S02]  /*36a0*/  IMAD.WIDE.U32 R30, R33, 0x40, R30 ;  /* 0x00000040211e7825 */ /* 0x000fe400078e001e */
[----:B------:R0:W-:Y:S01]  /*36b0*/  STG.E.128 desc[UR24][R2.64], R8 ;  /* 0x0000000802007986 */ /* 0x0001e2000c101d18 */
[----:B------:R-:W-:-:S02]  /*36c0*/  ISETP.GE.U32.AND.EX P0, PT, R37, UR27, PT, P0 ;  /* 0x0000001b25007c0c */ /* 0x000fc4000bf06100 */
[----:B------:R-:W-:-:S11]  /*36d0*/  MOV R32, R30 ;  /* 0x0000001e00207202 */ /* 0x000fd60000000f00 */
[----:B------:R-:W-:Y:S05]  /*36e0*/  @!P0 BRA `(.L_x_72) ;  /* 0xffffffec003c8947 */ /* 0x000fea000383ffff */
[----:B------:R-:W-:Y:S05]  /*36f0*/  BSYNC.RECONVERGENT B2 ;  /* 0x0000000000027941 */ /* 0x000fea0003800200 */
.L_x_39:
[----:B------:R-:W-:Y:S05]  /*3700*/  EXIT ;  /* 0x000000000000794d */ /* 0x000fea0003800000 */
        .weak           $__internal_0_$__cuda_sm20_div_u64
        .type           $__internal_0_$__cuda_sm20_div_u64,@function
        .size           $__internal_0_$__cuda_sm20_div_u64,($__internal_1_$__cuda_sm20_sqrt_rn_f32_slowpath - $__internal_0_$__cuda_sm20_div_u64)
$__internal_0_$__cuda_sm20_div_u64:
[----:B------:R-:W-:Y:S01]  /*3710*/  MOV R10, R4 ;  /* 0x00000004000a7202 */ /* 0x000fe20000000f00 */
[----:B------:R-:W-:-:S05]  /*3720*/  IMAD.U32 R11, RZ, RZ, UR4 ;  /* 0x00000004ff0b7e24 */ /* 0x000fca000f8e00ff */
[----:B------:R-:W0:Y:S08]  /*3730*/  I2F.U64.RP R10, R10 ;  /* 0x0000000a000a7312 */ /* 0x000e300000309000 */
[----:B0-----:R-:W0:Y:S02]  /*3740*/  MUFU.RCP R6, R10 ;  /* 0x0000000a00067308 */ /* 0x001e240000001000 */
[----:B0-----:R-:W-:-:S06]  /*3750*/  IADD3 R6, PT, PT, R6, 0x1ffffffe, RZ ;  /* 0x1ffffffe06067810 */ /* 0x001fcc0007ffe0ff */
[----:B------:R-:W0:Y:S02]  /*3760*/  F2I.U64.TRUNC R6, R6 ;  /* 0x0000000600067311 */ /* 0x000e24000020d800 */
[----:B0-----:R-:W-:-:S04]  /*3770*/  IMAD.WIDE.U32 R8, R6, R4, RZ ;  /* 0x0000000406087225 */ /* 0x001fc800078e00ff */
[----:B------:R-:W-:Y:S01]  /*3780*/  IMAD R9, R6, UR4, R9 ;  /* 0x0000000406097c24 */ /* 0x000fe2000f8e0209 */
[----:B------:R-:W-:-:S03]  /*3790*/  IADD3 R13, P0, PT, RZ, -R8, RZ ;  /* 0x80000008ff0d7210 */ /* 0x000fc60007f1e0ff */
[----:B------:R-:W-:Y:S02]  /*37a0*/  IMAD R9, R7, R4, R9 ;  /* 0x0000000407097224 */ /* 0x000fe400078e0209 */
[----:B------:R-:W-:-:S04]  /*37b0*/  IMAD.HI.U32 R8, R6, R13, RZ ;  /* 0x0000000d06087227 */ /* 0x000fc800078e00ff */
[----:B------:R-:W-:Y:S01]  /*37c0*/  IMAD.X R15, RZ, RZ, ~R9, P0 ;  /* 0x000000ffff0f7224 */ /* 0x000fe200000e0e09 */
[----:B------:R-:W-:-:S03]  /*37d0*/  MOV R9, R6 ;  /* 0x0000000600097202 */ /* 0x000fc60000000f00 */
[-C--:B------:R-:W-:Y:S02]  /*37e0*/  IMAD R11, R7, R15.reuse, RZ ;  /* 0x0000000f070b7224 */ /* 0x080fe400078e02ff */
[----:B------:R-:W-:-:S04]  /*37f0*/  IMAD.WIDE.U32 R8, P0, R6, R15, R8 ;  /* 0x0000000f06087225 */ /* 0x000fc80007800008 */
[----:B------:R-:W-:-:S04]  /*3800*/  IMAD.HI.U32 R15, R7, R15, RZ ;  /* 0x0000000f070f7227 */ /* 0x000fc800078e00ff */
[----:B------:R-:W-:-:S05]  /*3810*/  IMAD.HI.U32 R8, P1, R7, R13, R8 ;  /* 0x0000000d07087227 */ /* 0x000fca0007820008 */
[----:B------:R-:W-:Y:S02]  /*3820*/  IADD3 R9, P2, PT, R11, R8, RZ ;  /* 0x000000080b097210 */ /* 0x000fe40007f5e0ff */
[----:B------:R-:W-:-:S03]  /*3830*/  IADD3.X R8, PT, PT, R15, R7, RZ, P0, !PT ;  /* 0x000000070f087210 */ /* 0x000fc600007fe4ff */
[----:B------:R-:W-:Y:S01]  /*3840*/  IMAD.WIDE.U32 R6, R9, R4, RZ ;  /* 0x0000000409067225 */ /* 0x000fe200078e00ff */
[----:B------:R-:W-:-:S03]  /*3850*/  IADD3.X R11, PT, PT, RZ, RZ, R8, P2, P1 ;  /* 0x000000ffff0b7210 */ /* 0x000fc600017e2408 */
[----:B------:R-:W-:Y:S01]  /*3860*/  IMAD R7, R9, UR4, R7 ;  /* 0x0000000409077c24 */ /* 0x000fe2000f8e0207 */
[----:B------:R-:W-:-:S03]  /*3870*/  IADD3 R13, P0, PT, RZ, -R6, RZ ;  /* 0x80000006ff0d7210 */ /* 0x000fc60007f1e0ff */
[----:B------:R-:W-:Y:S02]  /*3880*/  IMAD R7, R11, R4, R7 ;  /* 0x000000040b077224 */ /* 0x000fe400078e0207 */
[----:B------:R-:W-:-:S04]  /*3890*/  IMAD.HI.U32 R8, R9, R13, RZ ;  /* 0x0000000d09087227 */ /* 0x000fc800078e00ff */
[----:B------:R-:W-:-:S04]  /*38a0*/  IMAD.X R6, RZ, RZ, ~R7, P0 ;  /* 0x000000ffff067224 */ /* 0x000fc800000e0e07 */
[----:B------:R-:W-:-:S04]  /*38b0*/  IMAD.WIDE.U32 R8, P0, R9, R6, R8 ;  /* 0x0000000609087225 */ /* 0x000fc80007800008 */
[C---:B------:R-:W-:Y:S02]  /*38c0*/  IMAD R7, R11.reuse, R6, RZ ;  /* 0x000000060b077224 */ /* 0x040fe400078e02ff */
[----:B------:R-:W-:-:S04]  /*38d0*/  IMAD.HI.U32 R8, P1, R11, R13, R8 ;  /* 0x0000000d0b087227 */ /* 0x000fc80007820008 */
[----:B------:R-:W-:Y:S01]  /*38e0*/  IMAD.HI.U32 R6, R11, R6, RZ ;  /* 0x000000060b067227 */ /* 0x000fe200078e00ff */
[----:B------:R-:W-:-:S03]  /*38f0*/  IADD3 R8, P2, PT, R7, R8, RZ ;  /* 0x0000000807087210 */ /* 0x000fc60007f5e0ff */
[----:B------:R-:W-:Y:S01]  /*3900*/  HFMA2 R7, -RZ, RZ, 0, 0 ;  /* 0x00000000ff077431 */ /* 0x000fe200000001ff */
[----:B------:R-:W-:Y:S01]  /*3910*/  IADD3.X R11, PT, PT, R6, R11, RZ, P0, !PT ;  /* 0x0000000b060b7210 */ /* 0x000fe200007fe4ff */
[----:B------:R-:W-:-:S03]  /*3920*/  IMAD.HI.U32 R6, R8, R3, RZ ;  /* 0x0000000308067227 */ /* 0x000fc600078e00ff */
[----:B------:R-:W-:Y:S01]  /*3930*/  IADD3.X R10, PT, PT, RZ, RZ, R11, P2, P1 ;  /* 0x000000ffff0a7210 */ /* 0x000fe200017e240b */
[----:B------:R-:W-:-:S04]  /*3940*/  IMAD.WIDE.U32 R6, R8, R5, R6 ;  /* 0x0000000508067225 */ /* 0x000fc800078e0006 */
[C---:B------:R-:W-:Y:S02]  /*3950*/  IMAD R9, R10.reuse, R5, RZ ;  /* 0x000000050a097224 */ /* 0x040fe400078e02ff */
[----:B------:R-:W-:-:S04]  /*3960*/  IMAD.HI.U32 R6, P0, R10, R3, R6 ;  /* 0x000000030a067227 */ /* 0x000fc80007800006 */
[----:B------:R-:W-:Y:S01]  /*3970*/  IMAD.HI.U32 R8, R10, R5, RZ ;  /* 0x000000050a087227 */ /* 0x000fe200078e00ff */
[----:B------:R-:W-:-:S03]  /*3980*/  IADD3 R9, P1, PT, R9, R6, RZ ;  /* 0x0000000609097210 */ /* 0x000fc60007f3e0ff */
[----:B------:R-:W-:Y:S02]  /*3990*/  IMAD.X R8, RZ, RZ, R8, P0 ;  /* 0x000000ffff087224 */ /* 0x000fe400000e0608 */
[----:B------:R-:W-:-:S03]  /*39a0*/  IMAD.WIDE.U32 R6, R9, R4, RZ ;  /* 0x0000000409067225 */ /* 0x000fc600078e00ff */
[----:B------:R-:W-:Y:S01]  /*39b0*/  IADD3.X R11, PT, PT, RZ, R8, RZ, P1, !PT ;  /* 0x00000008ff0b7210 */ /* 0x000fe20000ffe4ff */
[----:B------:R-:W-:Y:S01]  /*39c0*/  IMAD R7, R9, UR4, R7 ;  /* 0x0000000409077c24 */ /* 0x000fe2000f8e0207 */
[----:B------:R-:W-:-:S03]  /*39d0*/  IADD3 R13, P1, PT, -R6, R3, RZ ;  /* 0x00000003060d7210 */ /* 0x000fc60007f3e1ff */
[-C--:B------:R-:W-:Y:S01]  /*39e0*/  IMAD R6, R11, R4.reuse, R7 ;  /* 0x000000040b067224 */ /* 0x080fe200078e0207 */
[----:B------:R-:W-:-:S04]  /*39f0*/  ISETP.GE.U32.AND P0, PT, R13, R4, PT ;  /* 0x000000040d00720c */ /* 0x000fc80003f06070 */
[----:B------:R-:W-:Y:S02]  /*3a00*/  IADD3.X R10, PT, PT, ~R6, R5, RZ, P1, !PT ;  /* 0x00000005060a7210 */ /* 0x000fe40000ffe5ff */
[----:B------:R-:W-:Y:S02]  /*3a10*/  IADD3 R6, P2, PT, R9, 0x1, RZ ;  /* 0x0000000109067810 */ /* 0x000fe40007f5e0ff */
[-C--:B------:R-:W-:Y:S02]  /*3a20*/  IADD3 R3, P1, PT, -R4, R13.reuse, RZ ;  /* 0x0000000d04037210 */ /* 0x080fe40007f3e1ff */
[C---:B------:R-:W-:Y:S01]  /*3a30*/  ISETP.GE.U32.AND.EX P0, PT, R10.reuse, UR4, PT, P0 ;  /* 0x000000040a007c0c */ /* 0x040fe2000bf06100 */
[----:B------:R-:W-:Y:S01]  /*3a40*/  IMAD.X R8, RZ, RZ, R11, P2 ;  /* 0x000000ffff087224 */ /* 0x000fe200010e060b */
[----:B------:R-:W-:Y:S02]  /*3a50*/  IADD3.X R5, PT, PT, R10, ~UR4, RZ, P1, !PT ;  /* 0x800000040a057c10 */ /* 0x000fe40008ffe4ff */
[----:B------:R-:W-:-:S02]  /*3a60*/  SEL R3, R3, R13, P0 ;  /* 0x0000000d03037207 */ /* 0x000fc40000000000 */
[----:B------:R-:W-:Y:S02]  /*3a70*/  SEL R6, R6, R9, P0 ;  /* 0x0000000906067207 */ /* 0x000fe40000000000 */
[----:B------:R-:W-:Y:S02]  /*3a80*/  SEL R5, R5, R10, P0 ;  /* 0x0000000a05057207 */ /* 0x000fe40000000000 */
[----:B------:R-:W-:Y:S02]  /*3a90*/  SEL R8, R8, R11, P0 ;  /* 0x0000000b08087207 */ /* 0x000fe40000000000 */
[----:B------:R-:W-:Y:S02]  /*3aa0*/  ISETP.GE.U32.AND P0, PT, R3, R4, PT ;  /* 0x000000040300720c */ /* 0x000fe40003f06070 */
[----:B------:R-:W-:Y:S02]  /*3ab0*/  IADD3 R3, P2, PT, R6, 0x1, RZ ;  /* 0x0000000106037810 */ /* 0x000fe40007f5e0ff */
[----:B------:R-:W-:-:S02]  /*3ac0*/  ISETP.GE.U32.AND.EX P0, PT, R5, UR4, PT, P0 ;  /* 0x0000000405007c0c */ /* 0x000fc4000bf06100 */
[----:B------:R-:W-:Y:S02]  /*3ad0*/  ISETP.NE.U32.AND P1, PT, R4, RZ, PT ;  /* 0x000000ff0400720c */ /* 0x000fe40003f25070 */
[----:B------:R-:W-:Y:S02]  /*3ae0*/  IADD3.X R5, PT, PT, RZ, R8, RZ, P2, !PT ;  /* 0x00000008ff057210 */ /* 0x000fe400017fe4ff */
[----:B------:R-:W-:Y:S02]  /*3af0*/  SEL R4, R3, R6, P0 ;  /* 0x0000000603047207 */ /* 0x000fe40000000000 */
[----:B------:R-:W-:Y:S02]  /*3b00*/  MOV R3, 0x0 ;  /* 0x0000000000037802 */ /* 0x000fe40000000f00 */
[----:B------:R-:W-:Y:S02]  /*3b10*/  ISETP.NE.AND.EX P1, PT, RZ, UR4, PT, P1 ;  /* 0x00000004ff007c0c */ /* 0x000fe4000bf25310 */
[----:B------:R-:W-:-:S02]  /*3b20*/  SEL R5, R5, R8, P0 ;  /* 0x0000000805057207 */ /* 0x000fc40000000000 */
[----:B------:R-:W-:Y:S02]  /*3b30*/  SEL R4, R4, 0xffffffff, P1 ;  /* 0xffffffff04047807 */ /* 0x000fe40000800000 */
[----:B------:R-:W-:Y:S01]  /*3b40*/  SEL R5, R5, 0xffffffff, P1 ;  /* 0xffffffff05057807 */ /* 0x000fe20000800000 */
[----:B------:R-:W-:Y:S06]  /*3b50*/  RET.REL.NODEC R2 `(_Z31layer_norm_4d_kernel_vectorizedPKfS0_S0_Pfmmmmf) ;  /* 0xffffffc402287950 */ /* 0x000fec0003c3ffff */
        .weak           $__internal_1_$__cuda_sm20_sqrt_rn_f32_slowpath
        .type           $__internal_1_$__cuda_sm20_sqrt_rn_f32_slowpath,@function
        .size           $__internal_1_$__cuda_sm20_sqrt_rn_f32_slowpath,($__internal_2_$__cuda_sm3x_div_rn_noftz_f32_slowpath - $__internal_1_$__cuda_sm20_sqrt_rn_f32_slowpath)
$__internal_1_$__cuda_sm20_sqrt_rn_f32_slowpath:
[----:B------:R-:W-:-:S13]  /*3b60*/  LOP3.LUT P1, RZ, R0, 0x7fffffff, RZ, 0xc0, !PT ;  /* 0x7fffffff00ff7812 */ /* 0x000fda000782c0ff */
[----:B------:R-:W-:Y:S01]  /*3b70*/  @!P1 IMAD.MOV.U32 R2, RZ, RZ, R0 ;  /* 0x000000ffff029224 */ /* 0x000fe200078e0000 */
[----:B------:R-:W-:Y:S06]  /*3b80*/  @!P1 BRA `(.L_x_73) ;  /* 0x0000000000449947 */ /* 0x000fec0003800000 */
[----:B------:R-:W-:-:S13]  /*3b90*/  FSETP.GEU.FTZ.AND P1, PT, R0, RZ, PT ;  /* 0x000000ff0000720b */ /* 0x000fda0003f3e000 */
[----:B------:R-:W-:Y:S01]  /*3ba0*/  @!P1 MOV R2, 0x7fffffff ;  /* 0x7fffffff00029802 */ /* 0x000fe20000000f00 */
[----:B------:R-:W-:Y:S06]  /*3bb0*/  @!P1 BRA `(.L_x_73) ;  /* 0x0000000000389947 */ /* 0x000fec0003800000 */
[----:B------:R-:W-:-:S13]  /*3bc0*/  FSETP.GTU.FTZ.AND P1, PT, |R0|, +INF , PT ;  /* 0x7f8000000000780b */ /* 0x000fda0003f3c200 */
[----:B------:R-:W-:Y:S01]  /*3bd0*/  @P1 FADD.FTZ R2, R0, 1 ;  /* 0x3f80000000021421 */ /* 0x000fe20000010000 */
[----:B------:R-:W-:Y:S06]  /*3be0*/  @P1 BRA `(.L_x_73) ;  /* 0x00000000002c1947 */ /* 0x000fec0003800000 */
[----:B------:R-:W-:-:S13]  /*3bf0*/  FSETP.NEU.FTZ.AND P1, PT, |R0|, +INF , PT ;  /* 0x7f8000000000780b */ /* 0x000fda0003f3d200 */
[----:B------:R-:W-:Y:S01]  /*3c00*/  @!P1 MOV R2, R0 ;  /* 0x0000000000029202 */ /* 0x000fe20000000f00 */
[----:B------:R-:W-:Y:S06]  /*3c10*/  @!P1 BRA `(.L_x_73) ;  /* 0x0000000000209947 */ /* 0x000fec0003800000 */
[----:B------:R-:W-:-:S04]  /*3c20*/  FFMA R0, R0, 1.84467440737095516160e+19, RZ ;  /* 0x5f80000000007823 */ /* 0x000fc800000000ff */
[----:B------:R-:W0:Y:S02]  /*3c30*/  MUFU.RSQ R3, R0 ;  /* 0x0000000000037308 */ /* 0x000e240000001400 */
[----:B0-----:R-:W-:Y:S01]  /*3c40*/  FMUL.FTZ R5, R0, R3 ;  /* 0x0000000300057220 */ /* 0x001fe20000410000 */
[----:B------:R-:W-:-:S03]  /*3c50*/  FMUL.FTZ R3, R3, 0.5 ;  /* 0x3f00000003037820 */ /* 0x000fc60000410000 */
[----:B------:R-:W-:-:S04]  /*3c60*/  FADD.FTZ R2, -R5, -RZ ;  /* 0x800000ff05027221 */ /* 0x000fc80000010100 */
[----:B------:R-:W-:-:S04]  /*3c70*/  FFMA R2, R5, R2, R0 ;  /* 0x0000000205027223 */ /* 0x000fc80000000000 */
[----:B------:R-:W-:-:S04]  /*3c80*/  FFMA R2, R2, R3, R5 ;  /* 0x0000000302027223 */ /* 0x000fc80000000005 */
[----:B------:R-:W-:-:S07]  /*3c90*/  FMUL.FTZ R2, R2, 2.3283064365386962891e-10 ;  /* 0x2f80000002027820 */ /* 0x000fce0000410000 */
.L_x_73:
[----:B------:R-:W-:Y:S02]  /*3ca0*/  HFMA2 R3, -RZ, RZ, 0, 0 ;  /* 0x00000000ff037431 */ /* 0x000fe400000001ff */
[----:B------:R-:W-:Y:S01]  /*3cb0*/  IMAD.MOV.U32 R0, RZ, RZ, R2 ;  /* 0x000000ffff007224 */ /* 0x000fe200078e0002 */
[----:B------:R-:W-:-:S04]  /*3cc0*/  MOV R2, R4 ;  /* 0x0000000400027202 */ /* 0x000fc80000000f00 */
[----:B------:R-:W-:Y:S05]  /*3cd0*/  RET.REL.NODEC R2 `(_Z31layer_norm_4d_kernel_vectorizedPKfS0_S0_Pfmmmmf) ;  /* 0xffffffc002c87950 */ /* 0x000fea0003c3ffff */
        .weak           $__internal_2_$__cuda_sm3x_div_rn_noftz_f32_slowpath
        .type           $__internal_2_$__cuda_sm3x_div_rn_noftz_f32_slowpath,@function
        .size           $__internal_2_$__cuda_sm3x_div_rn_noftz_f32_slowpath,(.L_x_88 - $__internal_2_$__cuda_sm3x_div_rn_noftz_f32_slowpath)
$__internal_2_$__cuda_sm3x_div_rn_noftz_f32_slowpath:
[----:B------:R-:W-:Y:S01]  /*3ce0*/  SHF.R.U32.HI R2, RZ, 0x17, R0 ;  /* 0x00000017ff027819 */ /* 0x000fe20000011600 */
[----:B------:R-:W-:Y:S01]  /*3cf0*/  BSSY.RECONVERGENT B0, `(.L_x_74) ;  /* 0x0000064000007945 */ /* 0x000fe20003800200 */
[----:B------:R-:W-:Y:S02]  /*3d00*/  SHF.R.U32.HI R27, RZ, 0x17, R30 ;  /* 0x00000017ff1b7819 */ /* 0x000fe4000001161e */
[----:B------:R-:W-:Y:S02]  /*3d10*/  LOP3.LUT R2, R2, 0xff, RZ, 0xc0, !PT ;  /* 0x000000ff02027812 */ /* 0x000fe400078ec0ff */
[----:B------:R-:W-:Y:S02]  /*3d20*/  LOP3.LUT R27, R27, 0xff, RZ, 0xc0, !PT ;  /* 0x000000ff1b1b7812 */ /* 0x000fe400078ec0ff */
[----:B------:R-:W-:Y:S01]  /*3d30*/  MOV R35, R0 ;  /* 0x0000000000237202 */ /* 0x000fe20000000f00 */
[----:B------:R-:W-:Y:S01]  /*3d40*/  VIADD R3, R2, 0xffffffff ;  /* 0xffffffff02037836 */ /* 0x000fe20000000000 */
[----:B------:R-:W-:-:S04]  /*3d50*/  IADD3 R25, PT, PT, R27, -0x1, RZ ;  /* 0xffffffff1b197810 */ /* 0x000fc80007ffe0ff */
[----:B------:R-:W-:-:S04]  /*3d60*/  ISETP.GT.U32.AND P0, PT, R3, 0xfd, PT ;  /* 0x000000fd0300780c */ /* 0x000fc80003f04070 */
[----:B------:R-:W-:-:S13]  /*3d70*/  ISETP.GT.U32.OR P0, PT, R25, 0xfd, P0 ;  /* 0x000000fd1900780c */ /* 0x000fda0000704470 */
[----:B------:R-:W-:Y:S01]  /*3d80*/  @!P0 IMAD.MOV.U32 R29, RZ, RZ, RZ ;  /* 0x000000ffff1d8224 */ /* 0x000fe200078e00ff */
[----:B------:R-:W-:Y:S06]  /*3d90*/  @!P0 BRA `(.L_x_75) ;  /* 0x00000000005c8947 */ /* 0x000fec0003800000 */
[----:B------:R-:W-:Y:S02]  /*3da0*/  FSETP.GTU.FTZ.AND P0, PT, |R30|, +INF , PT ;  /* 0x7f8000001e00780b */ /* 0x000fe40003f1c200 */
[----:B------:R-:W-:-:S04]  /*3db0*/  FSETP.GTU.FTZ.AND P1, PT, |R0|, +INF , PT ;  /* 0x7f8000000000780b */ /* 0x000fc80003f3c200 */
[----:B------:R-:W-:-:S13]  /*3dc0*/  PLOP3.LUT P0, PT, P0, P1, PT, 0xf8, 0x8f ;  /* 0x00000000008f781c */ /* 0x000fda0000703f70 */
[----:B------:R-:W-:Y:S05]  /*3dd0*/  @P0 BRA `(.L_x_76) ;  /* 0x0000000400500947 */ /* 0x000fea0003800000 */
[----:B------:R-:W-:-:S13]  /*3de0*/  LOP3.LUT P0, RZ, R35, 0x7fffffff, R30, 0xc8, !PT ;  /* 0x7fffffff23ff7812 */ /* 0x000fda000780c81e */
[----:B------:R-:W-:Y:S05]  /*3df0*/  @!P0 BRA `(.L_x_77) ;  /* 0x0000000400408947 */ /* 0x000fea0003800000 */
[----:B------:R-:W-:Y:S02]  /*3e00*/  FSETP.NEU.FTZ.AND P1, PT, |R30|, +INF , PT ;  /* 0x7f8000001e00780b */ /* 0x000fe40003f3d200 */
[----:B------:R-:W-:Y:S02]  /*3e10*/  FSETP.NEU.FTZ.AND P2, PT, |R0|, +INF , PT ;  /* 0x7f8000000000780b */ /* 0x000fe40003f5d200 */
[----:B------:R-:W-:-:S11]  /*3e20*/  FSETP.NEU.FTZ.AND P0, PT, |R30|, +INF , PT ;  /* 0x7f8000001e00780b */ /* 0x000fd60003f1d200 */
[----:B------:R-:W-:Y:S05]  /*3e30*/  @!P2 BRA !P1, `(.L_x_77) ;  /* 0x000000040030a947 */ /* 0x000fea0004800000 */
[----:B------:R-:W-:-:S04]  /*3e40*/  LOP3.LUT P1, RZ, R30, 0x7fffffff, RZ, 0xc0, !PT ;  /* 0x7fffffff1eff7812 */ /* 0x000fc8000782c0ff */
[----:B------:R-:W-:-:S13]  /*3e50*/  PLOP3.LUT P1, PT, P2, P1, PT, 0x2f, 0xf2 ;  /* 0x0000000000f2781c */ /* 0x000fda0001722577 */
[----:B------:R-:W-:Y:S05]  /*3e60*/  @P1 BRA `(.L_x_78) ;  /* 0x00000004001c1947 */ /* 0x000fea0003800000 */
[----:B------:R-:W-:-:S04]  /*3e70*/  LOP3.LUT P1, RZ, R35, 0x7fffffff, RZ, 0xc0, !PT ;  /* 0x7fffffff23ff7812 */ /* 0x000fc8000782c0ff */
[----:B------:R-:W-:-:S13]  /*3e80*/  PLOP3.LUT P0, PT, P0, P1, PT, 0x2f, 0xf2 ;  /* 0x0000000000f2781c */ /* 0x000fda0000702577 */
[----:B------:R-:W-:Y:S05]  /*3e90*/  @P0 BRA `(.L_x_79) ;  /* 0x0000000400040947 */ /* 0x000fea0003800000 */
[----:B------:R-:W-:Y:S02]  /*3ea0*/  ISETP.GE.AND P0, PT, R25, RZ, PT ;  /* 0x000000ff1900720c */ /* 0x000fe40003f06270 */
[----:B------:R-:W-:-:S11]  /*3eb0*/  ISETP.GE.AND P1, PT, R3, RZ, PT ;  /* 0x000000ff0300720c */ /* 0x000fd60003f26270 */
[----:B------:R-:W-:Y:S01]  /*3ec0*/  @P0 MOV R29, RZ ;  /* 0x000000ff001d0202 */ /* 0x000fe20000000f00 */
[----:B------:R-:W-:Y:S01]  /*3ed0*/  @!P0 FFMA R30, R30, 1.84467440737095516160e+19, RZ ;  /* 0x5f8000001e1e8823 */ /* 0x000fe200000000ff */
[----:B------:R-:W-:Y:S01]  /*3ee0*/  @!P0 MOV R29, 0xffffffc0 ;  /* 0xffffffc0001d8802 */ /* 0x000fe20000000f00 */
[----:B------:R-:W-:-:S04]  /*3ef0*/  @!P1 FFMA R35, R0, 1.84467440737095516160e+19, RZ ;  /* 0x5f80000000239823 */ /* 0x000fc800000000ff */
[----:B------:R-:W-:-:S07]  /*3f00*/  @!P1 VIADD R29, R29, 0x40 ;  /* 0x000000401d1d9836 */ /* 0x000fce0000000000 */
.L_x_75:
[----:B------:R-:W-:Y:S01]  /*3f10*/  LEA R26, R2, 0xc0800000, 0x17 ;  /* 0xc0800000021a7811 */ /* 0x000fe200078eb8ff */
[----:B------:R-:W-:Y:S01]  /*3f20*/  BSSY.RECONVERGENT B1, `(.L_x_80) ;  /* 0x0000036000017945 */ /* 0x000fe20003800200 */
[----:B------:R-:W-:Y:S02]  /*3f30*/  IADD3 R27, PT, PT, R27, -0x7f, RZ ;  /* 0xffffff811b1b7810 */ /* 0x000fe40007ffe0ff */
[----:B------:R-:W-:-:S03]  /*3f40*/  IADD3 R35, PT, PT, -R26, R35, RZ ;  /* 0x000000231a237210 */ /* 0x000fc60007ffe1ff */
[----:B------:R-:W-:Y:S01]  /*3f50*/  IMAD R30, R27, -0x800000, R30 ;  /* 0xff8000001b1e7824 */ /* 0x000fe200078e021e */
[----:B------:R-:W0:Y:S01]  /*3f60*/  MUFU.RCP R26, R35 ;  /* 0x00000023001a7308 */ /* 0x000e220000001000 */
[----:B------:R-:W-:-:S04]  /*3f70*/  FADD.FTZ R25, -R35, -RZ ;  /* 0x800000ff23197221 */ /* 0x000fc80000010100 */
[----:B0-----:R-:W-:-:S04]  /*3f80*/  FFMA R3, R26, R25, 1 ;  /* 0x3f8000001a037423 */ /* 0x001fc80000000019 */
[----:B------:R-:W-:-:S04]  /*3f90*/  FFMA R3, R26, R3, R26 ;  /* 0x000000031a037223 */ /* 0x000fc8000000001a */
[----:B------:R-:W-:-:S04]  /*3fa0*/  FFMA R28, R30, R3, RZ ;  /* 0x000000031e1c7223 */ /* 0x000fc800000000ff */
[----:B------:R-:W-:-:S04]  /*3fb0*/  FFMA R26, R25, R28, R30 ;  /* 0x0000001c191a7223 */ /* 0x000fc8000000001e */
[----:B------:R-:W-:-:S04]  /*3fc0*/  FFMA R26, R3, R26, R28 ;  /* 0x0000001a031a7223 */ /* 0x000fc8000000001c */
[----:B------:R-:W-:Y:S01]  /*3fd0*/  FFMA R25, R25, R26, R30 ;  /* 0x0000001a19197223 */ /* 0x000fe2000000001e */
[----:B------:R-:W-:-:S03]  /*3fe0*/  IADD3 R30, PT, PT, R27, 0x7f, -R2 ;  /* 0x0000007f1b1e7810 */ /* 0x000fc60007ffe802 */
[----:B------:R-:W-:Y:S02]  /*3ff0*/  FFMA R28, R3, R25, R26 ;  /* 0x00000019031c7223 */ /* 0x000fe4000000001a */
[----:B------:R-:W-:-:S03]  /*4000*/  IMAD.IADD R29, R30, 0x1, R29 ;  /* 0x000000011e1d7824 */ /* 0x000fc600078e021d */
[----:B------:R-:W-:-:S04]  /*4010*/  SHF.R.U32.HI R2, RZ, 0x17, R28 ;  /* 0x00000017ff027819 */ /* 0x000fc8000001161c */
[----:B------:R-:W-:-:S04]  /*4020*/  LOP3.LUT R2, R2, 0xff, RZ, 0xc0, !PT ;  /* 0x000000ff02027812 */ /* 0x000fc800078ec0ff */
[----:B------:R-:W-:-:S04]  /*4030*/  IADD3 R2, PT, PT, R2, R29, RZ ;  /* 0x0000001d02027210 */ /* 0x000fc80007ffe0ff */
[----:B------:R-:W-:-:S04]  /*4040*/  IADD3 R27, PT, PT, R2, -0x1, RZ ;  /* 0xffffffff021b7810 */ /* 0x000fc80007ffe0ff */
[----:B------:R-:W-:-:S13]  /*4050*/  ISETP.GE.U32.AND P0, PT, R27, 0xfe, PT ;  /* 0x000000fe1b00780c */ /* 0x000fda0003f06070 */
[----:B------:R-:W-:Y:S05]  /*4060*/  @!P0 BRA `(.L_x_81) ;  /* 0x0000000000808947 */ /* 0x000fea0003800000 */
[----:B------:R-:W-:-:S13]  /*4070*/  ISETP.GT.AND P0, PT, R2, 0xfe, PT ;  /* 0x000000fe0200780c */ /* 0x000fda0003f04270 */
[----:B------:R-:W-:Y:S05]  /*4080*/  @P0 BRA `(.L_x_82) ;  /* 0x00000000006c0947 */ /* 0x000fea0003800000 */
[----:B------:R-:W-:-:S13]  /*4090*/  ISETP.GE.AND P0, PT, R2, 0x1, PT ;  /* 0x000000010200780c */ /* 0x000fda0003f06270 */
[----:B------:R-:W-:Y:S05]  /*40a0*/  @P0 BRA `(.L_x_83) ;  /* 0x0000000000740947 */ /* 0x000fea0003800000 */
[----:B------:R-:W-:Y:S02]  /*40b0*/  ISETP.GE.AND P0, PT, R2, -0x18, PT ;  /* 0xffffffe80200780c */ /* 0x000fe40003f06270 */
[----:B------:R-:W-:-:S11]  /*40c0*/  LOP3.LUT R28, R28, 0x80000000, RZ, 0xc0, !PT ;  /* 0x800000001c1c7812 */ /* 0x000fd600078ec0ff */
[----:B------:R-:W-:Y:S05]  /*40d0*/  @!P0 BRA `(.L_x_83) ;  /* 0x0000000000688947 */ /* 0x000fea0003800000 */
[CCC-:B------:R-:W-:Y:S01]  /*40e0*/  FFMA.RZ R27, R3.reuse, R25.reuse, R26.reuse ;  /* 0x00000019031b7223 */ /* 0x1c0fe2000000c01a */
[CCC-:B------:R-:W-:Y:S01]  /*40f0*/  FFMA.RP R29, R3.reuse, R25.reuse, R26.reuse ;  /* 0x00000019031d7223 */ /* 0x1c0fe2000000801a */
[----:B------:R-:W-:Y:S01]  /*4100*/  FFMA.RM R26, R3, R25, R26 ;  /* 0x00000019031a7223 */ /* 0x000fe2000000401a */
[C---:B------:R-:W-:Y:S01]  /*4110*/  VIADD R3, R2.reuse, 0x20 ;  /* 0x0000002002037836 */ /* 0x040fe20000000000 */
[C---:B------:R-:W-:Y:S02]  /*4120*/  ISETP.NE.AND P2, PT, R2.reuse, RZ, PT ;  /* 0x000000ff0200720c */ /* 0x040fe40003f45270 */
[----:B------:R-:W-:Y:S02]  /*4130*/  LOP3.LUT R27, R27, 0x7fffff, RZ, 0xc0, !PT ;  /* 0x007fffff1b1b7812 */ /* 0x000fe400078ec0ff */
[----:B------:R-:W-:Y:S02]  /*4140*/  ISETP.NE.AND P1, PT, R2, RZ, PT ;  /* 0x000000ff0200720c */ /* 0x000fe40003f25270 */
[----:B------:R-:W-:-:S02]  /*4150*/  LOP3.LUT R30, R27, 0x800000, RZ, 0xfc, !PT ;  /* 0x008000001b1e7812 */ /* 0x000fc400078efcff */
[----:B------:R-:W-:Y:S02]  /*4160*/  IADD3 R2, PT, PT, -R2, RZ, RZ ;  /* 0x000000ff02027210 */ /* 0x000fe40007ffe1ff */
[----:B------:R-:W-:Y:S02]  /*4170*/  SHF.L.U32 R3, R30, R3, RZ ;  /* 0x000000031e037219 */ /* 0x000fe400000006ff */
[----:B------:R-:W-:Y:S02]  /*4180*/  FSETP.NEU.FTZ.AND P0, PT, R29, R26, PT ;  /* 0x0000001a1d00720b */ /* 0x000fe40003f1d000 */
[----:B------:R-:W-:Y:S02]  /*4190*/  SEL R25, R2, RZ, P2 ;  /* 0x000000ff02197207 */ /* 0x000fe40001000000 */
[----:B------:R-:W-:Y:S02]  /*41a0*/  ISETP.NE.AND P1, PT, R3, RZ, P1 ;  /* 0x000000ff0300720c */ /* 0x000fe40000f25270 */
[----:B------:R-:W-:-:S02]  /*41b0*/  SHF.R.U32.HI R25, RZ, R25, R30 ;  /* 0x00000019ff197219 */ /* 0x000fc4000001161e */
[----:B------:R-:W-:Y:S02]  /*41c0*/  PLOP3.LUT P0, PT, P0, P1, PT, 0xf8, 0x8f ;  /* 0x00000000008f781c */ /* 0x000fe40000703f70 */
[----:B------:R-:W-:Y:S02]  /*41d0*/  SHF.R.U32.HI R3, RZ, 0x1, R25 ;  /* 0x00000001ff037819 */ /* 0x000fe40000011619 */
[----:B------:R-:W-:-:S04]  /*41e0*/  SEL R2, RZ, 0x1, !P0 ;  /* 0x00000001ff027807 */ /* 0x000fc80004000000 */
[----:B------:R-:W-:-:S04]  /*41f0*/  LOP3.LUT R2, R2, 0x1, R3, 0xf8, !PT ;  /* 0x0000000102027812 */ /* 0x000fc800078ef803 */
[----:B------:R-:W-:-:S04]  /*4200*/  LOP3.LUT R2, R2, R25, RZ, 0xc0, !PT ;  /* 0x0000001902027212 */ /* 0x000fc800078ec0ff */
[----:B------:R-:W-:-:S04]  /*4210*/  IADD3 R3, PT, PT, R3, R2, RZ ;  /* 0x0000000203037210 */ /* 0x000fc80007ffe0ff */
[----:B------:R-:W-:Y:S01]  /*4220*/  LOP3.LUT R28, R3, R28, RZ, 0xfc, !PT ;  /* 0x0000001c031c7212 */ /* 0x000fe200078efcff */
[----:B------:R-:W-:Y:S06]  /*4230*/  BRA `(.L_x_83) ;  /* 0x0000000000107947 */ /* 0x000fec0003800000 */
.L_x_82:
[----:B------:R-:W-:-:S04]  /*4240*/  LOP3.LUT R28, R28, 0x80000000, RZ, 0xc0, !PT ;  /* 0x800000001c1c7812 */ /* 0x000fc800078ec0ff */
[----:B------:R-:W-:Y:S01]  /*4250*/  LOP3.LUT R28, R28, 0x7f800000, RZ, 0xfc, !PT ;  /* 0x7f8000001c1c7812 */ /* 0x000fe200078efcff */
[----:B------:R-:W-:Y:S06]  /*4260*/  BRA `(.L_x_83) ;  /* 0x0000000000047947 */ /* 0x000fec0003800000 */
.L_x_81:
[----:B------:R-:W-:-:S07]  /*4270*/  IMAD R28, R29, 0x800000, R28 ;  /* 0x008000001d1c7824 */ /* 0x000fce00078e021c */
.L_x_83:
[----:B------:R-:W-:Y:S05]  /*4280*/  BSYNC.RECONVERGENT B1 ;  /* 0x0000000000017941 */ /* 0x000fea0003800200 */
.L_x_80:
[----:B------:R-:W-:Y:S01]  /*4290*/  MOV R2, R28 ;  /* 0x0000001c00027202 */ /* 0x000fe20000000f00 */
[----:B------:R-:W-:Y:S06]  /*42a0*/  BRA `(.L_x_84) ;  /* 0x0000000000207947 */ /* 0x000fec0003800000 */
.L_x_79:
[----:B------:R-:W-:-:S04]  /*42b0*/  LOP3.LUT R30, R35, 0x80000000, R30, 0x48, !PT ;  /* 0x80000000231e7812 */ /* 0x000fc800078e481e */
[----:B------:R-:W-:Y:S01]  /*42c0*/  LOP3.LUT R2, R30, 0x7f800000, RZ, 0xfc, !PT ;  /* 0x7f8000001e027812 */ /* 0x000fe200078efcff */
[----:B------:R-:W-:Y:S06]  /*42d0*/  BRA `(.L_x_84) ;  /* 0x0000000000147947 */ /* 0x000fec0003800000 */
.L_x_78:
[----:B------:R-:W-:Y:S01]  /*42e0*/  LOP3.LUT R2, R35, 0x80000000, R30, 0x48, !PT ;  /* 0x8000000023027812 */ /* 0x000fe200078e481e */
[----:B------:R-:W-:Y:S06]  /*42f0*/  BRA `(.L_x_84) ;  /* 0x00000000000c7947 */ /* 0x000fec0003800000 */
.L_x_77:
[----:B------:R-:W0:Y:S01]  /*4300*/  MUFU.RSQ R2, -QNAN ;  /* 0xffc0000000027908 */ /* 0x000e220000001400 */
[----:B------:R-:W-:Y:S05]  /*4310*/  BRA `(.L_x_84) ;  /* 0x0000000000047947 */ /* 0x000fea0003800000 */
.L_x_76:
[----:B------:R-:W-:-:S07]  /*4320*/  FADD.FTZ R2, R30, R0 ;  /* 0x000000001e027221 */ /* 0x000fce0000010000 */
.L_x_84:
[----:B------:R-:W-:Y:S05]  /*4330*/  BSYNC.RECONVERGENT B0 ;  /* 0x0000000000007941 */ /* 0x000fea0003800200 */
.L_x_74:
[----:B------:R-:W-:-:S04]  /*4340*/  HFMA2 R25, -RZ, RZ, 0, 0 ;  /* 0x00000000ff197431 */ /* 0x000fc800000001ff */
[----:B0-----:R-:W-:Y:S05]  /*4350*/  RET.REL.NODEC R24 `(_Z31layer_norm_4d_kernel_vectorizedPKfS0_S0_Pfmmmmf) ;  /* 0xffffffbc18287950 */ /* 0x001fea0003c3ffff */
.L_x_85:
[----:B------:R-:W-:-:S00]  /*4360*/  BRA `(.L_x_85) ;  /* 0xfffffffc00fc7947 */ /* 0x000fc0000383ffff */
[----:B------:R-:W-:-:S00]  /*4370*/  NOP ;  /* 0x0000000000007918 */ /* 0x000fc00000000000 */
        /* <DEDUP_REMOVED lines=8> */
.L_x_88:


//--------------------- .nv.shared._Z31layer_norm_4d_kernel_vectorizedPKfS0_S0_Pfmmmmf --------------------------
	.section	.nv.shared._Z31layer_norm_4d_kernel_vectorizedPKfS0_S0_Pfmmmmf,"aw",@nobits
	.sectionflags	@""
	.align	16
.nv.shared._Z31layer_norm_4d_kernel_vectorizedPKfS0_S0_Pfmmmmf:
	.zero		1040


//--------------------- .nv.shared.reserved.0     --------------------------
	.section	.nv.shared.reserved.0,"aw",@nobits
	.weak		__nv_reservedSMEM_offset_0_alias
	.size		__nv_reservedSMEM_offset_0_alias, 0, 64
	.other		__nv_reservedSMEM_offset_0_alias,@"STO_CUDA_RESERVED_SHARED STV_DEFAULT"
__nv_reservedSMEM_offset_0_alias:
	.zero		0
	.zero		64


//--------------------- .nv.constant0._Z31layer_norm_4d_kernel_vectorizedPKfS0_S0_Pfmmmmf --------------------------
	.section	.nv.constant0._Z31layer_norm_4d_kernel_vectorizedPKfS0_S0_Pfmmmmf,"a",@progbits
	.sectionflags	@""
	.align	4
.nv.constant0._Z31layer_norm_4d_kernel_vectorizedPKfS0_S0_Pfmmmmf:
	.zero		964


//--------------------- SYMBOLS --------------------------

	.type		.nv.reservedSmem.offset0,@object
	.size		.nv.reservedSmem.offset0,0x4
	.type		.nv.reservedSmem.cap,@object
	.size		.nv.reservedSmem.cap,0x4
